//
// Generated by NVIDIA NVVM Compiler
//
// Compiler Build ID: CL-36424714
// Cuda compilation tools, release 13.0, V13.0.88
// Based on NVVM 20.0.0
//

.version 9.0
.target sm_100
.address_size 64

	// .globl	_Z9reductionPfS_ii
.extern .shared .align 16 .b8 local_sum[];

.visible .entry _Z9reductionPfS_ii(
	.param .u64 .ptr .align 1 _Z9reductionPfS_ii_param_0,
	.param .u64 .ptr .align 1 _Z9reductionPfS_ii_param_1,
	.param .u32 _Z9reductionPfS_ii_param_2,
	.param .u32 _Z9reductionPfS_ii_param_3
)
{
	.reg .pred 	%p<10>;
	.reg .b32 	%r<38>;
	.reg .b32 	%f<85>;
	.reg .b64 	%rd<16>;

	ld.param.u64 	%rd4, [_Z9reductionPfS_ii_param_0];
	ld.param.u64 	%rd3, [_Z9reductionPfS_ii_param_1];
	ld.param.u32 	%r23, [_Z9reductionPfS_ii_param_2];
	ld.param.u32 	%r24, [_Z9reductionPfS_ii_param_3];
	cvta.to.global.u64 	%rd1, %rd4;
	mov.u32 	%r25, %ctaid.x;
	mov.u32 	%r26, %ntid.x;
	mov.u32 	%r27, %tid.x;
	mad.lo.s32 	%r1, %r25, %r26, %r27;
	setp.lt.s32 	%p1, %r23, 1;
	mov.f32 	%f84, 0f00000000;
	@%p1 bra 	$L__BB0_13;
	mul.lo.s32 	%r2, %r23, %r1;
	and.b32  	%r3, %r23, 15;
	setp.lt.u32 	%p2, %r23, 16;
	mov.f32 	%f84, 0f00000000;
	mov.b32 	%r34, 0;
	@%p2 bra 	$L__BB0_4;
	and.b32  	%r34, %r23, 2147483632;
	neg.s32 	%r32, %r34;
	add.s64 	%rd2, %rd1, 32;
	mov.f32 	%f84, 0f00000000;
	mov.u32 	%r31, %r2;
$L__BB0_3:
	.pragma "nounroll";
	mul.wide.s32 	%rd5, %r31, 4;
	add.s64 	%rd6, %rd2, %rd5;
	ld.global.f32 	%f18, [%rd6+-32];
	add.f32 	%f19, %f84, %f18;
	ld.global.f32 	%f20, [%rd6+-28];
	add.f32 	%f21, %f19, %f20;
	ld.global.f32 	%f22, [%rd6+-24];
	add.f32 	%f23, %f21, %f22;
	ld.global.f32 	%f24, [%rd6+-20];
	add.f32 	%f25, %f23, %f24;
	ld.global.f32 	%f26, [%rd6+-16];
	add.f32 	%f27, %f25, %f26;
	ld.global.f32 	%f28, [%rd6+-12];
	add.f32 	%f29, %f27, %f28;
	ld.global.f32 	%f30, [%rd6+-8];
	add.f32 	%f31, %f29, %f30;
	ld.global.f32 	%f32, [%rd6+-4];
	add.f32 	%f33, %f31, %f32;
	ld.global.f32 	%f34, [%rd6];
	add.f32 	%f35, %f33, %f34;
	ld.global.f32 	%f36, [%rd6+4];
	add.f32 	%f37, %f35, %f36;
	ld.global.f32 	%f38, [%rd6+8];
	add.f32 	%f39, %f37, %f38;
	ld.global.f32 	%f40, [%rd6+12];
	add.f32 	%f41, %f39, %f40;
	ld.global.f32 	%f42, [%rd6+16];
	add.f32 	%f43, %f41, %f42;
	ld.global.f32 	%f44, [%rd6+20];
	add.f32 	%f45, %f43, %f44;
	ld.global.f32 	%f46, [%rd6+24];
	add.f32 	%f47, %f45, %f46;
	ld.global.f32 	%f48, [%rd6+28];
	add.f32 	%f84, %f47, %f48;
	add.s32 	%r32, %r32, 16;
	add.s32 	%r31, %r31, 16;
	setp.ne.s32 	%p3, %r32, 0;
	@%p3 bra 	$L__BB0_3;
$L__BB0_4:
	setp.eq.s32 	%p4, %r3, 0;
	@%p4 bra 	$L__BB0_13;
	and.b32  	%r11, %r23, 7;
	setp.lt.u32 	%p5, %r3, 8;
	@%p5 bra 	$L__BB0_7;
	add.s32 	%r29, %r34, %r2;
	mul.wide.s32 	%rd7, %r29, 4;
	add.s64 	%rd8, %rd1, %rd7;
	ld.global.f32 	%f50, [%rd8];
	add.f32 	%f51, %f84, %f50;
	ld.global.f32 	%f52, [%rd8+4];
	add.f32 	%f53, %f51, %f52;
	ld.global.f32 	%f54, [%rd8+8];
	add.f32 	%f55, %f53, %f54;
	ld.global.f32 	%f56, [%rd8+12];
	add.f32 	%f57, %f55, %f56;
	ld.global.f32 	%f58, [%rd8+16];
	add.f32 	%f59, %f57, %f58;
	ld.global.f32 	%f60, [%rd8+20];
	add.f32 	%f61, %f59, %f60;
	ld.global.f32 	%f62, [%rd8+24];
	add.f32 	%f63, %f61, %f62;
	ld.global.f32 	%f64, [%rd8+28];
	add.f32 	%f84, %f63, %f64;
	add.s32 	%r34, %r34, 8;
$L__BB0_7:
	setp.eq.s32 	%p6, %r11, 0;
	@%p6 bra 	$L__BB0_13;
	and.b32  	%r14, %r23, 3;
	setp.lt.u32 	%p7, %r11, 4;
	@%p7 bra 	$L__BB0_10;
	add.s32 	%r30, %r34, %r2;
	mul.wide.s32 	%rd9, %r30, 4;
	add.s64 	%rd10, %rd1, %rd9;
	ld.global.f32 	%f66, [%rd10];
	add.f32 	%f67, %f84, %f66;
	ld.global.f32 	%f68, [%rd10+4];
	add.f32 	%f69, %f67, %f68;
	ld.global.f32 	%f70, [%rd10+8];
	add.f32 	%f71, %f69, %f70;
	ld.global.f32 	%f72, [%rd10+12];
	add.f32 	%f84, %f71, %f72;
	add.s32 	%r34, %r34, 4;
$L__BB0_10:
	setp.eq.s32 	%p8, %r14, 0;
	@%p8 bra 	$L__BB0_13;
	add.s32 	%r37, %r34, %r2;
	neg.s32 	%r36, %r14;
$L__BB0_12:
	.pragma "nounroll";
	mul.wide.s32 	%rd11, %r37, 4;
	add.s64 	%rd12, %rd1, %rd11;
	ld.global.f32 	%f73, [%rd12];
	add.f32 	%f84, %f84, %f73;
	add.s32 	%r37, %r37, 1;
	add.s32 	%r36, %r36, 1;
	setp.ne.s32 	%p9, %r36, 0;
	@%p9 bra 	$L__BB0_12;
$L__BB0_13:
	cvta.to.global.u64 	%rd13, %rd3;
	cvt.rn.f32.s32 	%f74, %r24;
	div.rn.f32 	%f75, %f84, %f74;
	mul.wide.s32 	%rd14, %r1, 4;
	add.s64 	%rd15, %rd13, %rd14;
	st.global.f32 	[%rd15], %f75;
	ret;

}
	// .globl	_Z15accelerate_flowPfPiiiff
.visible .entry _Z15accelerate_flowPfPiiiff(
	.param .u64 .ptr .align 1 _Z15accelerate_flowPfPiiiff_param_0,
	.param .u64 .ptr .align 1 _Z15accelerate_flowPfPiiiff_param_1,
	.param .u32 _Z15accelerate_flowPfPiiiff_param_2,
	.param .u32 _Z15accelerate_flowPfPiiiff_param_3,
	.param .f32 _Z15accelerate_flowPfPiiiff_param_4,
	.param .f32 _Z15accelerate_flowPfPiiiff_param_5
)
{
	.reg .pred 	%p<5>;
	.reg .b32 	%r<22>;
	.reg .b32 	%f<27>;
	.reg .b64 	%rd<19>;

	ld.param.u64 	%rd5, [_Z15accelerate_flowPfPiiiff_param_0];
	ld.param.u64 	%rd6, [_Z15accelerate_flowPfPiiiff_param_1];
	ld.param.u32 	%r3, [_Z15accelerate_flowPfPiiiff_param_2];
	ld.param.u32 	%r4, [_Z15accelerate_flowPfPiiiff_param_3];
	ld.param.f32 	%f3, [_Z15accelerate_flowPfPiiiff_param_4];
	ld.param.f32 	%f4, [_Z15accelerate_flowPfPiiiff_param_5];
	cvta.to.global.u64 	%rd1, %rd5;
	cvta.to.global.u64 	%rd7, %rd6;
	add.s32 	%r5, %r4, -2;
	mov.u32 	%r6, %ctaid.x;
	mov.u32 	%r7, %ntid.x;
	mov.u32 	%r8, %tid.x;
	mad.lo.s32 	%r9, %r6, %r7, %r8;
	mul.lo.s32 	%r1, %r5, %r3;
	add.s32 	%r2, %r9, %r1;
	mul.wide.s32 	%rd8, %r2, 4;
	add.s64 	%rd9, %rd7, %rd8;
	ld.global.u32 	%r10, [%rd9];
	setp.ne.s32 	%p1, %r10, 0;
	mul.lo.s32 	%r11, %r3, %r4;
	mul.lo.s32 	%r12, %r11, 3;
	add.s32 	%r13, %r2, %r12;
	mul.wide.s32 	%rd10, %r13, 4;
	add.s64 	%rd2, %rd1, %rd10;
	mad.lo.s32 	%r14, %r11, 7, %r2;
	mul.wide.s32 	%rd11, %r14, 4;
	add.s64 	%rd3, %rd1, %rd11;
	mul.wide.s32 	%rd12, %r12, 4;
	add.s64 	%rd4, %rd2, %rd12;
	mov.f32 	%f26, 0f00000000;
	@%p1 bra 	$L__BB1_4;
	ld.global.f32 	%f7, [%rd2];
	setp.leu.f32 	%p2, %f7, %f3;
	@%p2 bra 	$L__BB1_4;
	ld.global.f32 	%f9, [%rd4];
	setp.leu.f32 	%p3, %f9, %f4;
	@%p3 bra 	$L__BB1_4;
	ld.global.f32 	%f10, [%rd3];
	setp.gt.f32 	%p4, %f10, %f4;
	selp.f32 	%f26, 0f3F800000, 0f00000000, %p4;
$L__BB1_4:
	mul.f32 	%f11, %f3, %f26;
	shl.b32 	%r15, %r3, 1;
	add.s32 	%r16, %r1, %r15;
	add.s32 	%r17, %r2, %r16;
	mul.wide.s32 	%rd13, %r17, 4;
	add.s64 	%rd14, %rd1, %rd13;
	ld.global.f32 	%f12, [%rd14];
	add.f32 	%f13, %f11, %f12;
	st.global.f32 	[%rd14], %f13;
	mul.f32 	%f14, %f4, %f26;
	mad.lo.s32 	%r18, %r16, 5, %r2;
	mul.wide.s32 	%rd15, %r18, 4;
	add.s64 	%rd16, %rd1, %rd15;
	ld.global.f32 	%f15, [%rd16];
	add.f32 	%f16, %f14, %f15;
	st.global.f32 	[%rd16], %f16;
	shl.b32 	%r20, %r11, 3;
	add.s32 	%r21, %r2, %r20;
	mul.wide.s32 	%rd17, %r21, 4;
	add.s64 	%rd18, %rd1, %rd17;
	ld.global.f32 	%f17, [%rd18];
	add.f32 	%f18, %f14, %f17;
	st.global.f32 	[%rd18], %f18;
	ld.global.f32 	%f19, [%rd2];
	sub.f32 	%f20, %f19, %f11;
	st.global.f32 	[%rd2], %f20;
	ld.global.f32 	%f21, [%rd4];
	sub.f32 	%f22, %f21, %f14;
	st.global.f32 	[%rd4], %f22;
	ld.global.f32 	%f23, [%rd3];
	sub.f32 	%f24, %f23, %f14;
	st.global.f32 	[%rd3], %f24;
	ret;

}
	// .globl	_Z3lbmPfS_PiS_iiiifi
.visible .entry _Z3lbmPfS_PiS_iiiifi(
	.param .u64 .ptr .align 1 _Z3lbmPfS_PiS_iiiifi_param_0,
	.param .u64 .ptr .align 1 _Z3lbmPfS_PiS_iiiifi_param_1,
	.param .u64 .ptr .align 1 _Z3lbmPfS_PiS_iiiifi_param_2,
	.param .u64 .ptr .align 1 _Z3lbmPfS_PiS_iiiifi_param_3,
	.param .u32 _Z3lbmPfS_PiS_iiiifi_param_4,
	.param .u32 _Z3lbmPfS_PiS_iiiifi_param_5,
	.param .u32 _Z3lbmPfS_PiS_iiiifi_param_6,
	.param .u32 _Z3lbmPfS_PiS_iiiifi_param_7,
	.param .f32 _Z3lbmPfS_PiS_iiiifi_param_8,
	.param .u32 _Z3lbmPfS_PiS_iiiifi_param_9
)
{
	.local .align 8 .b8 	__local_depot2[72];
	.reg .b64 	%SP;
	.reg .b64 	%SPL;
	.reg .pred 	%p<8>;
	.reg .b32 	%r<90>;
	.reg .b32 	%f<129>;
	.reg .b64 	%rd<58>;

	mov.u64 	%SPL, __local_depot2;
	ld.param.u64 	%rd2, [_Z3lbmPfS_PiS_iiiifi_param_0];
	ld.param.u64 	%rd3, [_Z3lbmPfS_PiS_iiiifi_param_1];
	ld.param.u64 	%rd4, [_Z3lbmPfS_PiS_iiiifi_param_2];
	ld.param.u32 	%r12, [_Z3lbmPfS_PiS_iiiifi_param_4];
	ld.param.u32 	%r13, [_Z3lbmPfS_PiS_iiiifi_param_5];
	ld.param.u32 	%r14, [_Z3lbmPfS_PiS_iiiifi_param_6];
	ld.param.u32 	%r15, [_Z3lbmPfS_PiS_iiiifi_param_7];
	ld.param.f32 	%f1, [_Z3lbmPfS_PiS_iiiifi_param_8];
	ld.param.u32 	%r16, [_Z3lbmPfS_PiS_iiiifi_param_9];
	cvta.to.global.u64 	%rd5, %rd3;
	cvta.to.global.u64 	%rd6, %rd4;
	cvta.to.global.u64 	%rd7, %rd2;
	add.u64 	%rd9, %SPL, 0;
	mov.u32 	%r17, %ctaid.x;
	mov.u32 	%r18, %ntid.x;
	mov.u32 	%r1, %tid.x;
	mad.lo.s32 	%r19, %r17, %r18, %r1;
	mov.u32 	%r20, %ctaid.y;
	mov.u32 	%r21, %ntid.y;
	mov.u32 	%r2, %tid.y;
	mad.lo.s32 	%r22, %r20, %r21, %r2;
	div.s32 	%r3, %r19, %r14;
	div.s32 	%r4, %r12, %r14;
	div.s32 	%r5, %r22, %r15;
	div.s32 	%r23, %r13, %r15;
	mul.lo.s32 	%r6, %r23, %r16;
	mov.b32 	%r24, 0;
	st.local.v2.u32 	[%rd9], {%r24, %r24};
	mov.b32 	%r25, 1;
	mov.b32 	%r26, 3;
	st.local.v2.u32 	[%rd9+8], {%r26, %r25};
	mov.b32 	%r27, 2;
	mov.b32 	%r28, 4;
	st.local.v2.u32 	[%rd9+16], {%r28, %r27};
	st.local.v2.u32 	[%rd9+24], {%r25, %r26};
	st.local.v2.u32 	[%rd9+32], {%r27, %r28};
	mov.b32 	%r29, 5;
	mov.b32 	%r30, 7;
	st.local.v2.u32 	[%rd9+40], {%r30, %r29};
	mov.b32 	%r31, 6;
	mov.b32 	%r32, 8;
	st.local.v2.u32 	[%rd9+48], {%r32, %r31};
	st.local.v2.u32 	[%rd9+56], {%r29, %r30};
	st.local.v2.u32 	[%rd9+64], {%r31, %r32};
	add.s32 	%r33, %r22, 1;
	rem.s32 	%r34, %r33, %r13;
	add.s32 	%r35, %r19, 1;
	rem.s32 	%r36, %r35, %r12;
	setp.eq.s32 	%p1, %r22, 0;
	selp.b32 	%r37, %r13, %r22, %p1;
	add.s32 	%r38, %r37, -1;
	setp.eq.s32 	%p2, %r19, 0;
	selp.b32 	%r39, %r12, %r19, %p2;
	mul.lo.s32 	%r40, %r13, %r12;
	mad.lo.s32 	%r41, %r40, 5, %r39;
	mul.lo.s32 	%r42, %r12, %r22;
	add.s32 	%r43, %r42, %r19;
	mul.wide.s32 	%rd10, %r43, 4;
	add.s64 	%rd11, %rd7, %rd10;
	ld.global.f32 	%f2, [%rd11];
	cvt.s64.s32 	%rd12, %r40;
	cvt.s64.s32 	%rd13, %r42;
	cvt.s64.s32 	%rd14, %r39;
	add.s64 	%rd15, %rd14, %rd13;
	add.s64 	%rd16, %rd15, %rd12;
	shl.b64 	%rd17, %rd16, 2;
	add.s64 	%rd18, %rd7, %rd17;
	ld.global.f32 	%f3, [%rd18+-4];
	mul.lo.s32 	%r44, %r38, %r12;
	shl.b32 	%r45, %r40, 1;
	add.s32 	%r46, %r45, %r19;
	add.s32 	%r47, %r46, %r44;
	mul.wide.s32 	%rd19, %r47, 4;
	add.s64 	%rd20, %rd7, %rd19;
	ld.global.f32 	%f4, [%rd20];
	mul.lo.s32 	%r48, %r40, 3;
	add.s32 	%r49, %r48, %r42;
	add.s32 	%r50, %r49, %r36;
	mul.wide.s32 	%rd21, %r50, 4;
	add.s64 	%rd22, %rd7, %rd21;
	ld.global.f32 	%f5, [%rd22];
	mul.lo.s32 	%r51, %r34, %r12;
	add.s32 	%r52, %r46, %r45;
	add.s32 	%r53, %r52, %r51;
	mul.wide.s32 	%rd23, %r53, 4;
	add.s64 	%rd24, %rd7, %rd23;
	ld.global.f32 	%f6, [%rd24];
	add.s32 	%r54, %r41, -1;
	add.s32 	%r55, %r54, %r44;
	mul.wide.s32 	%rd25, %r55, 4;
	add.s64 	%rd26, %rd7, %rd25;
	ld.global.f32 	%f7, [%rd26];
	mad.lo.s32 	%r56, %r40, 6, %r44;
	add.s32 	%r57, %r56, %r36;
	mul.wide.s32 	%rd27, %r57, 4;
	add.s64 	%rd28, %rd7, %rd27;
	ld.global.f32 	%f8, [%rd28];
	mad.lo.s32 	%r58, %r40, 7, %r51;
	add.s32 	%r59, %r58, %r36;
	mul.wide.s32 	%rd29, %r59, 4;
	add.s64 	%rd30, %rd7, %rd29;
	ld.global.f32 	%f9, [%rd30];
	add.s32 	%r60, %r54, %r48;
	add.s32 	%r61, %r60, %r51;
	mul.wide.s32 	%rd31, %r61, 4;
	add.s64 	%rd32, %rd7, %rd31;
	ld.global.f32 	%f10, [%rd32];
	add.f32 	%f11, %f2, %f3;
	add.f32 	%f12, %f11, %f4;
	add.f32 	%f13, %f12, %f5;
	add.f32 	%f14, %f13, %f6;
	add.f32 	%f15, %f14, %f7;
	add.f32 	%f16, %f15, %f8;
	add.f32 	%f17, %f16, %f9;
	add.f32 	%f18, %f17, %f10;
	add.f32 	%f19, %f3, %f7;
	add.f32 	%f20, %f19, %f10;
	sub.f32 	%f21, %f20, %f5;
	sub.f32 	%f22, %f21, %f8;
	sub.f32 	%f23, %f22, %f9;
	div.rn.f32 	%f24, %f23, %f18;
	add.f32 	%f25, %f4, %f7;
	add.f32 	%f26, %f25, %f8;
	sub.f32 	%f27, %f26, %f6;
	sub.f32 	%f28, %f27, %f9;
	sub.f32 	%f29, %f28, %f10;
	div.rn.f32 	%f30, %f29, %f18;
	mul.f32 	%f31, %f24, %f24;
	mul.f32 	%f32, %f30, %f30;
	add.f32 	%f33, %f32, %f31;
	add.f32 	%f34, %f30, %f24;
	sub.f32 	%f35, %f30, %f24;
	neg.f32 	%f36, %f24;
	sub.f32 	%f37, %f36, %f30;
	sub.f32 	%f38, %f24, %f30;
	mul.f32 	%f39, %f18, 0f3EE38E39;
	div.rn.f32 	%f40, %f33, 0f3F2AAAAB;
	mov.f32 	%f41, 0f3F800000;
	sub.f32 	%f42, %f41, %f40;
	mul.f32 	%f43, %f39, %f42;
	mul.f32 	%f44, %f18, 0f3DE38E39;
	div.rn.f32 	%f45, %f24, 0f3EAAAAAB;
	add.f32 	%f46, %f45, 0f3F800000;
	div.rn.f32 	%f47, %f31, 0f3E638E3A;
	add.f32 	%f48, %f46, %f47;
	sub.f32 	%f49, %f48, %f40;
	mul.f32 	%f50, %f44, %f49;
	div.rn.f32 	%f51, %f30, 0f3EAAAAAB;
	add.f32 	%f52, %f51, 0f3F800000;
	div.rn.f32 	%f53, %f32, 0f3E638E3A;
	add.f32 	%f54, %f52, %f53;
	sub.f32 	%f55, %f54, %f40;
	mul.f32 	%f56, %f44, %f55;
	sub.f32 	%f57, %f41, %f45;
	add.f32 	%f58, %f57, %f47;
	sub.f32 	%f59, %f58, %f40;
	mul.f32 	%f60, %f44, %f59;
	sub.f32 	%f61, %f41, %f51;
	add.f32 	%f62, %f61, %f53;
	sub.f32 	%f63, %f62, %f40;
	mul.f32 	%f64, %f44, %f63;
	mul.f32 	%f65, %f18, 0f3CE38E39;
	div.rn.f32 	%f66, %f34, 0f3EAAAAAB;
	add.f32 	%f67, %f66, 0f3F800000;
	mul.f32 	%f68, %f34, %f34;
	div.rn.f32 	%f69, %f68, 0f3E638E3A;
	add.f32 	%f70, %f67, %f69;
	sub.f32 	%f71, %f70, %f40;
	mul.f32 	%f72, %f65, %f71;
	div.rn.f32 	%f73, %f35, 0f3EAAAAAB;
	add.f32 	%f74, %f73, 0f3F800000;
	mul.f32 	%f75, %f35, %f35;
	div.rn.f32 	%f76, %f75, 0f3E638E3A;
	add.f32 	%f77, %f74, %f76;
	sub.f32 	%f78, %f77, %f40;
	mul.f32 	%f79, %f65, %f78;
	div.rn.f32 	%f80, %f37, 0f3EAAAAAB;
	add.f32 	%f81, %f80, 0f3F800000;
	mul.f32 	%f82, %f37, %f37;
	div.rn.f32 	%f83, %f82, 0f3E638E3A;
	add.f32 	%f84, %f81, %f83;
	sub.f32 	%f85, %f84, %f40;
	mul.f32 	%f86, %f65, %f85;
	div.rn.f32 	%f87, %f38, 0f3EAAAAAB;
	add.f32 	%f88, %f87, 0f3F800000;
	mul.f32 	%f89, %f38, %f38;
	div.rn.f32 	%f90, %f89, 0f3E638E3A;
	add.f32 	%f91, %f88, %f90;
	sub.f32 	%f92, %f91, %f40;
	mul.f32 	%f93, %f65, %f92;
	add.s64 	%rd33, %rd6, %rd10;
	ld.global.u32 	%r62, [%rd33];
	setp.eq.s32 	%p3, %r62, 0;
	selp.f32 	%f94, 0f3F800000, 0f00000000, %p3;
	sub.f32 	%f95, %f43, %f2;
	mul.f32 	%f96, %f1, %f95;
	fma.rn.f32 	%f97, %f96, %f94, %f2;
	selp.u32 	%r63, 1, 0, %p3;
	mul.wide.u32 	%rd34, %r63, 4;
	add.s64 	%rd35, %rd9, %rd34;
	ld.local.u32 	%r64, [%rd35];
	mad.lo.s32 	%r65, %r40, %r64, %r43;
	mul.wide.s32 	%rd36, %r65, 4;
	add.s64 	%rd37, %rd5, %rd36;
	st.global.f32 	[%rd37], %f97;
	sub.f32 	%f98, %f50, %f3;
	mul.f32 	%f99, %f1, %f98;
	fma.rn.f32 	%f100, %f99, %f94, %f3;
	ld.local.u32 	%r66, [%rd35+8];
	mad.lo.s32 	%r67, %r40, %r66, %r43;
	mul.wide.s32 	%rd38, %r67, 4;
	add.s64 	%rd39, %rd5, %rd38;
	st.global.f32 	[%rd39], %f100;
	sub.f32 	%f101, %f56, %f4;
	mul.f32 	%f102, %f1, %f101;
	fma.rn.f32 	%f103, %f102, %f94, %f4;
	ld.local.u32 	%r68, [%rd35+16];
	mad.lo.s32 	%r69, %r40, %r68, %r43;
	mul.wide.s32 	%rd40, %r69, 4;
	add.s64 	%rd41, %rd5, %rd40;
	st.global.f32 	[%rd41], %f103;
	sub.f32 	%f104, %f60, %f5;
	mul.f32 	%f105, %f1, %f104;
	fma.rn.f32 	%f106, %f105, %f94, %f5;
	ld.local.u32 	%r70, [%rd35+24];
	mad.lo.s32 	%r71, %r40, %r70, %r43;
	mul.wide.s32 	%rd42, %r71, 4;
	add.s64 	%rd43, %rd5, %rd42;
	st.global.f32 	[%rd43], %f106;
	sub.f32 	%f107, %f64, %f6;
	mul.f32 	%f108, %f1, %f107;
	fma.rn.f32 	%f109, %f108, %f94, %f6;
	ld.local.u32 	%r72, [%rd35+32];
	mad.lo.s32 	%r73, %r40, %r72, %r43;
	mul.wide.s32 	%rd44, %r73, 4;
	add.s64 	%rd45, %rd5, %rd44;
	st.global.f32 	[%rd45], %f109;
	sub.f32 	%f110, %f72, %f7;
	mul.f32 	%f111, %f1, %f110;
	fma.rn.f32 	%f112, %f111, %f94, %f7;
	ld.local.u32 	%r74, [%rd35+40];
	mad.lo.s32 	%r75, %r40, %r74, %r43;
	mul.wide.s32 	%rd46, %r75, 4;
	add.s64 	%rd47, %rd5, %rd46;
	st.global.f32 	[%rd47], %f112;
	sub.f32 	%f113, %f79, %f8;
	mul.f32 	%f114, %f1, %f113;
	fma.rn.f32 	%f115, %f114, %f94, %f8;
	ld.local.u32 	%r76, [%rd35+48];
	mad.lo.s32 	%r77, %r40, %r76, %r43;
	mul.wide.s32 	%rd48, %r77, 4;
	add.s64 	%rd49, %rd5, %rd48;
	st.global.f32 	[%rd49], %f115;
	sub.f32 	%f116, %f86, %f9;
	mul.f32 	%f117, %f1, %f116;
	fma.rn.f32 	%f118, %f117, %f94, %f9;
	ld.local.u32 	%r78, [%rd35+56];
	mad.lo.s32 	%r79, %r40, %r78, %r43;
	mul.wide.s32 	%rd50, %r79, 4;
	add.s64 	%rd51, %rd5, %rd50;
	st.global.f32 	[%rd51], %f118;
	sub.f32 	%f119, %f93, %f10;
	mul.f32 	%f120, %f1, %f119;
	fma.rn.f32 	%f121, %f120, %f94, %f10;
	ld.local.u32 	%r80, [%rd35+64];
	mad.lo.s32 	%r81, %r40, %r80, %r43;
	mul.wide.s32 	%rd52, %r81, 4;
	add.s64 	%rd53, %rd5, %rd52;
	st.global.f32 	[%rd53], %f121;
	sqrt.rn.f32 	%f122, %f33;
	add.f32 	%f123, %f122, 0f00000000;
	selp.f32 	%f124, %f123, 0f00000000, %p3;
	mad.lo.s32 	%r7, %r14, %r2, %r1;
	shl.b32 	%r82, %r7, 2;
	mov.u32 	%r83, local_sum;
	add.s32 	%r8, %r83, %r82;
	st.shared.f32 	[%r8], %f124;
	mul.lo.s32 	%r89, %r15, %r14;
	setp.lt.s32 	%p4, %r89, 2;
	@%p4 bra 	$L__BB2_4;
$L__BB2_1:
	shr.u32 	%r11, %r89, 1;
	bar.sync 	0;
	setp.ge.s32 	%p5, %r7, %r11;
	@%p5 bra 	$L__BB2_3;
	shl.b32 	%r84, %r11, 2;
	add.s32 	%r85, %r8, %r84;
	ld.shared.f32 	%f125, [%r85];
	ld.shared.f32 	%f126, [%r8];
	add.f32 	%f127, %f125, %f126;
	st.shared.f32 	[%r8], %f127;
$L__BB2_3:
	setp.gt.u32 	%p6, %r89, 3;
	mov.u32 	%r89, %r11;
	@%p6 bra 	$L__BB2_1;
$L__BB2_4:
	or.b32  	%r86, %r1, %r2;
	setp.ne.s32 	%p7, %r86, 0;
	@%p7 bra 	$L__BB2_6;
	ld.param.u64 	%rd57, [_Z3lbmPfS_PiS_iiiifi_param_3];
	ld.shared.f32 	%f128, [local_sum];
	add.s32 	%r87, %r6, %r5;
	mad.lo.s32 	%r88, %r87, %r4, %r3;
	cvta.to.global.u64 	%rd54, %rd57;
	mul.wide.s32 	%rd55, %r88, 4;
	add.s64 	%rd56, %rd54, %rd55;
	st.global.f32 	[%rd56], %f128;
$L__BB2_6:
	ret;

}


// ===== COMPILED SASS (sm_100) =====

	.target	sm_100

	.elftype	@"ET_EXEC"


//--------------------- .note.nv.tkinfo           --------------------------
	.section	.note.nv.tkinfo,"",@"SHT_NOTE"
	.sectionflags	@"SHF_NOTE_NV_TKINFO"
	.tkinfo
        /*0018*/ 	.word	0x00000002
        /*0030*/ 	.string	""
        /*0030*/ 	.string	"ptxas"
        /*0030*/ 	.string	"Cuda compilation tools, release 13.0, V13.0.88"
        /*0030*/ 	.string	"Build cuda_13.0.r13.0/compiler.36424714_0"
        /*0030*/ 	.string	"-arch sm_100 -m 64 "



//--------------------- .note.nv.cuinfo           --------------------------
	.section	.note.nv.cuinfo,"",@"SHT_NOTE"
	.sectionflags	@"SHF_NOTE_NV_CUINFO"
        /*0018*/ 	.short	0x0002
        /*001a*/ 	.short	0x0064
        /*001c*/ 	.short	0x0082
	.zero		2


//--------------------- .nv.info                  --------------------------
	.section	.nv.info,"",@"SHT_CUDA_INFO"
	.align	4


	//----- nvinfo : EIATTR_REGCOUNT
	.align		4
        /*0000*/ 	.byte	0x04, 0x2f
        /*0002*/ 	.short	(.L_1 - .L_0)
	.align		4
.L_0:
        /*0004*/ 	.word	index@(_Z9reductionPfS_ii)
        /*0008*/ 	.word	0x0000001f


	//----- nvinfo : EIATTR_FRAME_SIZE
	.align		4
.L_1:
        /*000c*/ 	.byte	0x04, 0x11
        /*000e*/ 	.short	(.L_3 - .L_2)
	.align		4
.L_2:
        /*0010*/ 	.word	index@($__internal_2_$__cuda_sm3x_div_rn_noftz_f32_slowpath)
        /*0014*/ 	.word	0x00000000


	//----- nvinfo : EIATTR_FRAME_SIZE
	.align		4
.L_3:
        /*0018*/ 	.byte	0x04, 0x11
        /*001a*/ 	.short	(.L_5 - .L_4)
	.align		4
.L_4:
        /*001c*/ 	.word	index@(_Z9reductionPfS_ii)
        /*0020*/ 	.word	0x00000000


	//----- nvinfo : EIATTR_REGCOUNT
	.align		4
.L_5:
        /*0024*/ 	.byte	0x04, 0x2f
        /*0026*/ 	.short	(.L_7 - .L_6)
	.align		4
.L_6:
        /*0028*/ 	.word	index@(_Z15accelerate_flowPfPiiiff)
        /*002c*/ 	.word	0x00000018


	//----- nvinfo : EIATTR_FRAME_SIZE
	.align		4
.L_7:
        /*0030*/ 	.byte	0x04, 0x11
        /*0032*/ 	.short	(.L_9 - .L_8)
	.align		4
.L_8:
        /*0034*/ 	.word	index@(_Z15accelerate_flowPfPiiiff)
        /*0038*/ 	.word	0x00000000


	//----- nvinfo : EIATTR_REGCOUNT
	.align		4
.L_9:
        /*003c*/ 	.byte	0x04, 0x2f
        /*003e*/ 	.short	(.L_11 - .L_10)
	.align		4
.L_10:
        /*0040*/ 	.word	index@(_Z3lbmPfS_PiS_iiiifi)
        /*0044*/ 	.word	0x00000030


	//----- nvinfo : EIATTR_FRAME_SIZE
	.align		4
.L_11:
        /*0048*/ 	.byte	0x04, 0x11
        /*004a*/ 	.short	(.L_13 - .L_12)
	.align		4
.L_12:
        /*004c*/ 	.word	index@($__internal_1_$__cuda_sm3x_div_rn_noftz_f32_slowpath)
        /*0050*/ 	.word	0x00000000


	//----- nvinfo : EIATTR_FRAME_SIZE
	.align		4
.L_13:
        /*0054*/ 	.byte	0x04, 0x11
        /*0056*/ 	.short	(.L_15 - .L_14)
	.align		4
.L_14:
        /*0058*/ 	.word	index@($__internal_0_$__cuda_sm20_sqrt_rn_f32_slowpath)
        /*005c*/ 	.word	0x00000000


	//----- nvinfo : EIATTR_FRAME_SIZE
	.align		4
.L_15:
        /*0060*/ 	.byte	0x04, 0x11
        /*0062*/ 	.short	(.L_17 - .L_16)
	.align		4
.L_16:
        /*0064*/ 	.word	index@(_Z3lbmPfS_PiS_iiiifi)
        /*0068*/ 	.word	0x00000000


	//----- nvinfo : EIATTR_MIN_STACK_SIZE
	.align		4
.L_17:
        /*006c*/ 	.byte	0x04, 0x12
        /*006e*/ 	.short	(.L_19 - .L_18)
	.align		4
.L_18:
        /*0070*/ 	.word	index@(_Z3lbmPfS_PiS_iiiifi)
        /*0074*/ 	.word	0x00000000


	//----- nvinfo : EIATTR_MIN_STACK_SIZE
	.align		4
.L_19:
        /*0078*/ 	.byte	0x04, 0x12
        /*007a*/ 	.short	(.L_21 - .L_20)
	.align		4
.L_20:
        /*007c*/ 	.word	index@(_Z15accelerate_flowPfPiiiff)
        /*0080*/ 	.word	0x00000000


	//----- nvinfo : EIATTR_MIN_STACK_SIZE
	.align		4
.L_21:
        /*0084*/ 	.byte	0x04, 0x12
        /*0086*/ 	.short	(.L_23 - .L_22)
	.align		4
.L_22:
        /*0088*/ 	.word	index@(_Z9reductionPfS_ii)
        /*008c*/ 	.word	0x00000000
.L_23:


//--------------------- .nv.compat                --------------------------
	.section	.nv.compat,"",@"SHT_CUDA_COMPAT_INFO"
	.align	4
        /*0000*/ 	.byte	0x02, 0x09, 0x00, 0x00, 0x02, 0x02, 0x01, 0x00, 0x02, 0x05, 0x05, 0x00, 0x03, 0x07, 0x01, 0x01
        /*0010*/ 	.byte	0x02, 0x03, 0x00, 0x00, 0x02, 0x06, 0x01, 0x00, 0x04, 0x0b, 0x08, 0x00, 0x01, 0x00, 0x00, 0x00
        /*0020*/ 	.byte	0x00, 0x00, 0x00, 0x00


//--------------------- .nv.info._Z3lbmPfS_PiS_iiiifi --------------------------
	.section	.nv.info._Z3lbmPfS_PiS_iiiifi,"",@"SHT_CUDA_INFO"
	.sectionflags	@""
	.align	4


	//----- nvinfo : EIATTR_CUDA_API_VERSION
	.align		4
        /*0000*/ 	.byte	0x04, 0x37
        /*0002*/ 	.short	(.L_25 - .L_24)
.L_24:
        /*0004*/ 	.word	0x00000082


	//----- nvinfo : EIATTR_KPARAM_INFO
	.align		4
.L_25:
        /*0008*/ 	.byte	0x04, 0x17
        /*000a*/ 	.short	(.L_27 - .L_26)
.L_26:
        /*000c*/ 	.word	0x00000000
        /*0010*/ 	.short	0x0009
        /*0012*/ 	.short	0x0034
        /*0014*/ 	.byte	0x00, 0xf0, 0x11, 0x00


	//----- nvinfo : EIATTR_KPARAM_INFO
	.align		4
.L_27:
        /*0018*/ 	.byte	0x04, 0x17
        /*001a*/ 	.short	(.L_29 - .L_28)
.L_28:
        /*001c*/ 	.word	0x00000000
        /*0020*/ 	.short	0x0008
        /*0022*/ 	.short	0x0030
        /*0024*/ 	.byte	0x00, 0xf0, 0x11, 0x00


	//----- nvinfo : EIATTR_KPARAM_INFO
	.align		4
.L_29:
        /*0028*/ 	.byte	0x04, 0x17
        /*002a*/ 	.short	(.L_31 - .L_30)
.L_30:
        /*002c*/ 	.word	0x00000000
        /*0030*/ 	.short	0x0007
        /*0032*/ 	.short	0x002c
        /*0034*/ 	.byte	0x00, 0xf0, 0x11, 0x00


	//----- nvinfo : EIATTR_KPARAM_INFO
	.align		4
.L_31:
        /*0038*/ 	.byte	0x04, 0x17
        /*003a*/ 	.short	(.L_33 - .L_32)
.L_32:
        /*003c*/ 	.word	0x00000000
        /*0040*/ 	.short	0x0006
        /*0042*/ 	.short	0x0028
        /*0044*/ 	.byte	0x00, 0xf0, 0x11, 0x00


	//----- nvinfo : EIATTR_KPARAM_INFO
	.align		4
.L_33:
        /*0048*/ 	.byte	0x04, 0x17
        /*004a*/ 	.short	(.L_35 - .L_34)
.L_34:
        /*004c*/ 	.word	0x00000000
        /*0050*/ 	.short	0x0005
        /*0052*/ 	.short	0x0024
        /*0054*/ 	.byte	0x00, 0xf0, 0x11, 0x00


	//----- nvinfo : EIATTR_KPARAM_INFO
	.align		4
.L_35:
        /*0058*/ 	.byte	0x04, 0x17
        /*005a*/ 	.short	(.L_37 - .L_36)
.L_36:
        /*005c*/ 	.word	0x00000000
        /*0060*/ 	.short	0x0004
        /*0062*/ 	.short	0x0020
        /*0064*/ 	.byte	0x00, 0xf0, 0x11, 0x00


	//----- nvinfo : EIATTR_KPARAM_INFO
	.align		4
.L_37:
        /*0068*/ 	.byte	0x04, 0x17
        /*006a*/ 	.short	(.L_39 - .L_38)
.L_38:
        /*006c*/ 	.word	0x00000000
        /*0070*/ 	.short	0x0003
        /*0072*/ 	.short	0x0018
        /*0074*/ 	.byte	0x00, 0xf5, 0x21, 0x00


	//----- nvinfo : EIATTR_KPARAM_INFO
	.align		4
.L_39:
        /*0078*/ 	.byte	0x04, 0x17
        /*007a*/ 	.short	(.L_41 - .L_40)
.L_40:
        /*007c*/ 	.word	0x00000000
        /*0080*/ 	.short	0x0002
        /*0082*/ 	.short	0x0010
        /*0084*/ 	.byte	0x00, 0xf5, 0x21, 0x00


	//----- nvinfo : EIATTR_KPARAM_INFO
	.align		4
.L_41:
        /*0088*/ 	.byte	0x04, 0x17
        /*008a*/ 	.short	(.L_43 - .L_42)
.L_42:
        /*008c*/ 	.word	0x00000000
        /*0090*/ 	.short	0x0001
        /*0092*/ 	.short	0x0008
        /*0094*/ 	.byte	0x00, 0xf5, 0x21, 0x00


	//----- nvinfo : EIATTR_KPARAM_INFO
	.align		4
.L_43:
        /*0098*/ 	.byte	0x04, 0x17
        /*009a*/ 	.short	(.L_45 - .L_44)
.L_44:
        /*009c*/ 	.word	0x00000000
        /*00a0*/ 	.short	0x0000
        /*00a2*/ 	.short	0x0000
        /*00a4*/ 	.byte	0x00, 0xf5, 0x21, 0x00


	//----- nvinfo : EIATTR_SPARSE_MMA_MASK
	.align		4
.L_45:
        /*00a8*/ 	.byte	0x03, 0x50
        /*00aa*/ 	.short	0x0000


	//----- nvinfo : EIATTR_MAXREG_COUNT
	.align		4
        /*00ac*/ 	.byte	0x03, 0x1b
        /*00ae*/ 	.short	0x00ff


	//----- nvinfo : EIATTR_NUM_BARRIERS
	.align		4
        /*00b0*/ 	.byte	0x02, 0x4c
        /*00b2*/ 	.byte	0x01
	.zero		1


	//----- nvinfo : EIATTR_MERCURY_ISA_VERSION
	.align		4
        /*00b4*/ 	.byte	0x03, 0x5f
        /*00b6*/ 	.short	0x0101


	//----- nvinfo : EIATTR_VRC_CTA_INIT_COUNT
	.align		4
        /*00b8*/ 	.byte	0x02, 0x4a
	.zero		1
	.zero		1


	//----- nvinfo : EIATTR_EXIT_INSTR_OFFSETS
	.align		4
        /*00bc*/ 	.byte	0x04, 0x1c
        /*00be*/ 	.short	(.L_47 - .L_46)


	//   ....[0]....
.L_46:
        /*00c0*/ 	.word	0x00003540


	//   ....[1]....
        /*00c4*/ 	.word	0x00003600


	//----- nvinfo : EIATTR_CRS_STACK_SIZE
	.align		4
.L_47:
        /*00c8*/ 	.byte	0x04, 0x1e
        /*00ca*/ 	.short	(.L_49 - .L_48)
.L_48:
        /*00cc*/ 	.word	0x00000000


	//----- nvinfo : EIATTR_CBANK_PARAM_SIZE
	.align		4
.L_49:
        /*00d0*/ 	.byte	0x03, 0x19
        /*00d2*/ 	.short	0x0038


	//----- nvinfo : EIATTR_PARAM_CBANK
	.align		4
        /*00d4*/ 	.byte	0x04, 0x0a
        /*00d6*/ 	.short	(.L_51 - .L_50)
	.align		4
.L_50:
        /*00d8*/ 	.word	index@(.nv.constant0._Z3lbmPfS_PiS_iiiifi)
        /*00dc*/ 	.short	0x0380
        /*00de*/ 	.short	0x0038


	//----- nvinfo : EIATTR_SW_WAR
	.align		4
.L_51:
        /*00e0*/ 	.byte	0x04, 0x36
        /*00e2*/ 	.short	(.L_53 - .L_52)
.L_52:
        /*00e4*/ 	.word	0x00000008
.L_53:


//--------------------- .nv.info._Z15accelerate_flowPfPiiiff --------------------------
	.section	.nv.info._Z15accelerate_flowPfPiiiff,"",@"SHT_CUDA_INFO"
	.sectionflags	@""
	.align	4


	//----- nvinfo : EIATTR_CUDA_API_VERSION
	.align		4
        /*0000*/ 	.byte	0x04, 0x37
        /*0002*/ 	.short	(.L_55 - .L_54)
.L_54:
        /*0004*/ 	.word	0x00000082


	//----- nvinfo : EIATTR_KPARAM_INFO
	.align		4
.L_55:
        /*0008*/ 	.byte	0x04, 0x17
        /*000a*/ 	.short	(.L_57 - .L_56)
.L_56:
        /*000c*/ 	.word	0x00000000
        /*0010*/ 	.short	0x0005
        /*0012*/ 	.short	0x001c
        /*0014*/ 	.byte	0x00, 0xf0, 0x11, 0x00


	//----- nvinfo : EIATTR_KPARAM_INFO
	.align		4
.L_57:
        /*0018*/ 	.byte	0x04, 0x17
        /*001a*/ 	.short	(.L_59 - .L_58)
.L_58:
        /*001c*/ 	.word	0x00000000
        /*0020*/ 	.short	0x0004
        /*0022*/ 	.short	0x0018
        /*0024*/ 	.byte	0x00, 0xf0, 0x11, 0x00


	//----- nvinfo : EIATTR_KPARAM_INFO
	.align		4
.L_59:
        /*0028*/ 	.byte	0x04, 0x17
        /*002a*/ 	.short	(.L_61 - .L_60)
.L_60:
        /*002c*/ 	.word	0x00000000
        /*0030*/ 	.short	0x0003
        /*0032*/ 	.short	0x0014
        /*0034*/ 	.byte	0x00, 0xf0, 0x11, 0x00


	//----- nvinfo : EIATTR_KPARAM_INFO
	.align		4
.L_61:
        /*0038*/ 	.byte	0x04, 0x17
        /*003a*/ 	.short	(.L_63 - .L_62)
.L_62:
        /*003c*/ 	.word	0x00000000
        /*0040*/ 	.short	0x0002
        /*0042*/ 	.short	0x0010
        /*0044*/ 	.byte	0x00, 0xf0, 0x11, 0x00


	//----- nvinfo : EIATTR_KPARAM_INFO
	.align		4
.L_63:
        /*0048*/ 	.byte	0x04, 0x17
        /*004a*/ 	.short	(.L_65 - .L_64)
.L_64:
        /*004c*/ 	.word	0x00000000
        /*0050*/ 	.short	0x0001
        /*0052*/ 	.short	0x0008
        /*0054*/ 	.byte	0x00, 0xf5, 0x21, 0x00


	//----- nvinfo : EIATTR_KPARAM_INFO
	.align		4
.L_65:
        /*0058*/ 	.byte	0x04, 0x17
        /*005a*/ 	.short	(.L_67 - .L_66)
.L_66:
        /*005c*/ 	.word	0x00000000
        /*0060*/ 	.short	0x0000
        /*0062*/ 	.short	0x0000
        /*0064*/ 	.byte	0x00, 0xf5, 0x21, 0x00


	//----- nvinfo : EIATTR_SPARSE_MMA_MASK
	.align		4
.L_67:
        /*0068*/ 	.byte	0x03, 0x50
        /*006a*/ 	.short	0x0000


	//----- nvinfo : EIATTR_MAXREG_COUNT
	.align		4
        /*006c*/ 	.byte	0x03, 0x1b
        /*006e*/ 	.short	0x00ff


	//----- nvinfo : EIATTR_MERCURY_ISA_VERSION
	.align		4
        /*0070*/ 	.byte	0x03, 0x5f
        /*0072*/ 	.short	0x0101


	//----- nvinfo : EIATTR_VRC_CTA_INIT_COUNT
	.align		4
        /*0074*/ 	.byte	0x02, 0x4a
	.zero		1
	.zero		1


	//----- nvinfo : EIATTR_EXIT_INSTR_OFFSETS
	.align		4
        /*0078*/ 	.byte	0x04, 0x1c
        /*007a*/ 	.short	(.L_69 - .L_68)


	//   ....[0]....
.L_68:
        /*007c*/ 	.word	0x000003d0


	//----- nvinfo : EIATTR_CRS_STACK_SIZE
	.align		4
.L_69:
        /*0080*/ 	.byte	0x04, 0x1e
        /*0082*/ 	.short	(.L_71 - .L_70)
.L_70:
        /*0084*/ 	.word	0x00000000


	//----- nvinfo : EIATTR_CBANK_PARAM_SIZE
	.align		4
.L_71:
        /*0088*/ 	.byte	0x03, 0x19
        /*008a*/ 	.short	0x0020


	//----- nvinfo : EIATTR_PARAM_CBANK
	.align		4
        /*008c*/ 	.byte	0x04, 0x0a
        /*008e*/ 	.short	(.L_73 - .L_72)
	.align		4
.L_72:
        /*0090*/ 	.word	index@(.nv.constant0._Z15accelerate_flowPfPiiiff)
        /*0094*/ 	.short	0x0380
        /*0096*/ 	.short	0x0020


	//----- nvinfo : EIATTR_SW_WAR
	.align		4
.L_73:
        /*0098*/ 	.byte	0x04, 0x36
        /*009a*/ 	.short	(.L_75 - .L_74)
.L_74:
        /*009c*/ 	.word	0x00000008
.L_75:


//--------------------- .nv.info._Z9reductionPfS_ii --------------------------
	.section	.nv.info._Z9reductionPfS_ii,"",@"SHT_CUDA_INFO"
	.sectionflags	@""
	.align	4


	//----- nvinfo : EIATTR_CUDA_API_VERSION
	.align		4
        /*0000*/ 	.byte	0x04, 0x37
        /*0002*/ 	.short	(.L_77 - .L_76)
.L_76:
        /*0004*/ 	.word	0x00000082


	//----- nvinfo : EIATTR_KPARAM_INFO
	.align		4
.L_77:
        /*0008*/ 	.byte	0x04, 0x17
        /*000a*/ 	.short	(.L_79 - .L_78)
.L_78:
        /*000c*/ 	.word	0x00000000
        /*0010*/ 	.short	0x0003
        /*0012*/ 	.short	0x0014
        /*0014*/ 	.byte	0x00, 0xf0, 0x11, 0x00


	//----- nvinfo : EIATTR_KPARAM_INFO
	.align		4
.L_79:
        /*0018*/ 	.byte	0x04, 0x17
        /*001a*/ 	.short	(.L_81 - .L_80)
.L_80:
        /*001c*/ 	.word	0x00000000
        /*0020*/ 	.short	0x0002
        /*0022*/ 	.short	0x0010
        /*0024*/ 	.byte	0x00, 0xf0, 0x11, 0x00


	//----- nvinfo : EIATTR_KPARAM_INFO
	.align		4
.L_81:
        /*0028*/ 	.byte	0x04, 0x17
        /*002a*/ 	.short	(.L_83 - .L_82)
.L_82:
        /*002c*/ 	.word	0x00000000
        /*0030*/ 	.short	0x0001
        /*0032*/ 	.short	0x0008
        /*0034*/ 	.byte	0x00, 0xf5, 0x21, 0x00


	//----- nvinfo : EIATTR_KPARAM_INFO
	.align		4
.L_83:
        /*0038*/ 	.byte	0x04, 0x17
        /*003a*/ 	.short	(.L_85 - .L_84)
.L_84:
        /*003c*/ 	.word	0x00000000
        /*0040*/ 	.short	0x0000
        /*0042*/ 	.short	0x0000
        /*0044*/ 	.byte	0x00, 0xf5, 0x21, 0x00


	//----- nvinfo : EIATTR_SPARSE_MMA_MASK
	.align		4
.L_85:
        /*0048*/ 	.byte	0x03, 0x50
        /*004a*/ 	.short	0x0000


	//----- nvinfo : EIATTR_MAXREG_COUNT
	.align		4
        /*004c*/ 	.byte	0x03, 0x1b
        /*004e*/ 	.short	0x00ff


	//----- nvinfo : EIATTR_MERCURY_ISA_VERSION
	.align		4
        /*0050*/ 	.byte	0x03, 0x5f
        /*0052*/ 	.short	0x0101


	//----- nvinfo : EIATTR_VRC_CTA_INIT_COUNT
	.align		4
        /*0054*/ 	.byte	0x02, 0x4a
	.zero		1
	.zero		1


	//----- nvinfo : EIATTR_EXIT_INSTR_OFFSETS
	.align		4
        /*0058*/ 	.byte	0x04, 0x1c
        /*005a*/ 	.short	(.L_87 - .L_86)


	//   ....[0]....
.L_86:
        /*005c*/ 	.word	0x00000860


	//----- nvinfo : EIATTR_CRS_STACK_SIZE
	.align		4
.L_87:
        /*0060*/ 	.byte	0x04, 0x1e
        /*0062*/ 	.short	(.L_89 - .L_88)
.L_88:
        /*0064*/ 	.word	0x00000000


	//----- nvinfo : EIATTR_CBANK_PARAM_SIZE
	.align		4
.L_89:
        /*0068*/ 	.byte	0x03, 0x19
        /*006a*/ 	.short	0x0018


	//----- nvinfo : EIATTR_PARAM_CBANK
	.align		4
        /*006c*/ 	.byte	0x04, 0x0a
        /*006e*/ 	.short	(.L_91 - .L_90)
	.align		4
.L_90:
        /*0070*/ 	.word	index@(.nv.constant0._Z9reductionPfS_ii)
        /*0074*/ 	.short	0x0380
        /*0076*/ 	.short	0x0018


	//----- nvinfo : EIATTR_SW_WAR
	.align		4
.L_91:
        /*0078*/ 	.byte	0x04, 0x36
        /*007a*/ 	.short	(.L_93 - .L_92)
.L_92:
        /*007c*/ 	.word	0x00000008
.L_93:


//--------------------- .nv.callgraph             --------------------------
	.section	.nv.callgraph,"",@"SHT_CUDA_CALLGRAPH"
	.align	4
	.sectionentsize	8
	.align		4
        /*0000*/ 	.word	0x00000000
	.align		4
        /*0004*/ 	.word	0xffffffff
	.align		4
        /*0008*/ 	.word	0x00000000
	.align		4
        /*000c*/ 	.word	0xfffffffe
	.align		4
        /*0010*/ 	.word	0x00000000
	.align		4
        /*0014*/ 	.word	0xfffffffd
	.align		4
        /*0018*/ 	.word	0x00000000
	.align		4
        /*001c*/ 	.word	0xfffffffc


//--------------------- .text._Z3lbmPfS_PiS_iiiifi --------------------------
	.section	.text._Z3lbmPfS_PiS_iiiifi,"ax",@progbits
	.align	128
        .global         _Z3lbmPfS_PiS_iiiifi
        .type           _Z3lbmPfS_PiS_iiiifi,@function
        .size           _Z3lbmPfS_PiS_iiiifi,(.L_x_72 - _Z3lbmPfS_PiS_iiiifi)
        .other          _Z3lbmPfS_PiS_iiiifi,@"STO_CUDA_ENTRY STV_DEFAULT"
_Z3lbmPfS_PiS_iiiifi:
.text._Z3lbmPfS_PiS_iiiifi:
[----:B------:R-:W-:Y:S01]  /*0000*/  LDC R1, c[0x0][0x37c] ;  /* 0x0000df00ff017b82 */ /* 0x000fe20000000800 */
[----:B------:R-:W0:Y:S01]  /*0010*/  LDCU UR7, c[0x0][0x3a0] ;  /* 0x00007400ff0777ac */ /* 0x000e220008000800 */
[----:B------:R-:W1:Y:S06]  /*0020*/  S2R R26, SR_TID.X ;  /* 0x00000000001a7919 */ /* 0x000e6c0000002100 */
[----:B------:R-:W1:Y:S01]  /*0030*/  S2UR UR4, SR_CTAID.X ;  /* 0x00000000000479c3 */ /* 0x000e620000002500 */
[----:B------:R-:W2:Y:S01]  /*0040*/  LDCU UR10, c[0x0][0x3a4] ;  /* 0x00007480ff0a77ac */ /* 0x000ea20008000800 */
[----:B------:R-:W3:Y:S01]  /*0050*/  S2R R25, SR_TID.Y ;  /* 0x0000000000197919 */ /* 0x000ee20000002200 */
[----:B------:R-:W4:Y:S05]  /*0060*/  LDCU.64 UR8, c[0x0][0x380] ;  /* 0x00007000ff0877ac */ /* 0x000f2a0008000a00 */
[----:B------:R-:W1:Y:S01]  /*0070*/  LDC R11, c[0x0][0x360] ;  /* 0x0000d800ff0b7b82 */ /* 0x000e620000000800 */
[----:B------:R-:W5:Y:S01]  /*0080*/  LDCU.64 UR12, c[0x0][0x358] ;  /* 0x00006b00ff0c77ac */ /* 0x000f620008000a00 */
[----:B------:R-:W5:Y:S01]  /*0090*/  LDCU UR6, c[0x0][0x3a8] ;  /* 0x00007500ff0677ac */ /* 0x000f620008000800 */
[----:B0-----:R-:W-:-:S05]  /*00a0*/  MOV R0, UR7 ;  /* 0x0000000700007c02 */ /* 0x001fca0008000f00 */
[----:B------:R-:W3:Y:S01]  /*00b0*/  S2UR UR5, SR_CTAID.Y ;  /* 0x00000000000579c3 */ /* 0x000ee20000002600 */
[----:B------:R-:W-:Y:S01]  /*00c0*/  IABS R6, R0 ;  /* 0x0000000000067213 */ /* 0x000fe20000000000 */
[----:B--2---:R-:W-:Y:S01]  /*00d0*/  IMAD.U32 R7, RZ, RZ, UR10 ;  /* 0x0000000aff077e24 */ /* 0x004fe2000f8e00ff */
[----:B------:R-:W-:Y:S02]  /*00e0*/  UIMAD UR11, UR7, UR10, URZ ;  /* 0x0000000a070b72a4 */ /* 0x000fe4000f8e02ff */
[----:B------:R-:W0:Y:S03]  /*00f0*/  I2F.RP R0, R6 ;  /* 0x0000000600007306 */ /* 0x000e260000209400 */
[----:B------:R-:W3:Y:S01]  /*0100*/  LDC R10, c[0x0][0x364] ;  /* 0x0000d900ff0a7b82 */ /* 0x000ee20000000800 */
[----:B------:R-:W-:Y:S02]  /*0110*/  IABS R5, R7 ;  /* 0x0000000700057213 */ /* 0x000fe40000000000 */
[----:B------:R-:W-:-:S02]  /*0120*/  MOV R18, UR11 ;  /* 0x0000000b00127c02 */ /* 0x000fc40008000f00 */
[----:B------:R-:W-:Y:S01]  /*0130*/  MOV R17, UR11 ;  /* 0x0000000b00117c02 */ /* 0x000fe20008000f00 */
[----:B------:R-:W2:Y:S08]  /*0140*/  I2F.RP R4, R5 ;  /* 0x0000000500047306 */ /* 0x000eb00000209400 */
[----:B0-----:R-:W0:Y:S08]  /*0150*/  MUFU.RCP R0, R0 ;  /* 0x0000000000007308 */ /* 0x001e300000001000 */
[----:B--2---:R-:W2:Y:S01]  /*0160*/  MUFU.RCP R4, R4 ;  /* 0x0000000400047308 */ /* 0x004ea20000001000 */
[----:B0-----:R-:W-:Y:S01]  /*0170*/  IADD3 R8, PT, PT, R0, 0xffffffe, RZ ;  /* 0x0ffffffe00087810 */ /* 0x001fe20007ffe0ff */
[----:B-1----:R-:W-:Y:S01]  /*0180*/  IMAD R0, R11, UR4, R26 ;  /* 0x000000040b007c24 */ /* 0x002fe2000f8e021a */
[----:B------:R-:W-:-:S05]  /*0190*/  USHF.R.S32.HI UR4, URZ, 0x1f, UR11 ;  /* 0x0000001fff047899 */ /* 0x000fca000801140b */
[----:B------:R0:W1:Y:S01]  /*01a0*/  F2I.FTZ.U32.TRUNC.NTZ R9, R8 ;  /* 0x0000000800097305 */ /* 0x000062000021f000 */
[C---:B------:R-:W-:Y:S01]  /*01b0*/  VIADD R11, R0.reuse, 0x1 ;  /* 0x00000001000b7836 */ /* 0x040fe20000000000 */
[----:B------:R-:W-:Y:S01]  /*01c0*/  ISETP.NE.AND P1, PT, R0, RZ, PT ;  /* 0x000000ff0000720c */ /* 0x000fe20003f25270 */
[----:B--2---:R-:W-:Y:S01]  /*01d0*/  VIADD R2, R4, 0xffffffe ;  /* 0x0ffffffe04027836 */ /* 0x004fe20000000000 */
[----:B------:R-:W-:Y:S01]  /*01e0*/  LEA R17, R17, R0, 0x1 ;  /* 0x0000000011117211 */ /* 0x000fe200078e08ff */
[----:B---3--:R-:W-:Y:S01]  /*01f0*/  IMAD R4, R10, UR5, R25 ;  /* 0x000000050a047c24 */ /* 0x008fe2000f8e0219 */
[----:B------:R-:W-:Y:S02]  /*0200*/  IABS R10, R11 ;  /* 0x0000000b000a7213 */ /* 0x000fe40000000000 */
[----:B------:R-:W2:Y:S01]  /*0210*/  F2I.FTZ.U32.TRUNC.NTZ R3, R2 ;  /* 0x0000000200037305 */ /* 0x000ea2000021f000 */
[----:B0-----:R-:W-:Y:S01]  /*0220*/  IMAD.MOV.U32 R8, RZ, RZ, RZ ;  /* 0x000000ffff087224 */ /* 0x001fe200078e00ff */
[C---:B------:R-:W-:Y:S01]  /*0230*/  IADD3 R14, PT, PT, R4.reuse, 0x1, RZ ;  /* 0x00000001040e7810 */ /* 0x040fe20007ffe0ff */
[C---:B------:R-:W-:Y:S01]  /*0240*/  IMAD R24, R4.reuse, UR7, RZ ;  /* 0x0000000704187c24 */ /* 0x040fe2000f8e02ff */
[----:B------:R-:W-:-:S02]  /*0250*/  ISETP.NE.AND P5, PT, R4, RZ, PT ;  /* 0x000000ff0400720c */ /* 0x000fc40003fa5270 */
[----:B-1----:R-:W-:-:S05]  /*0260*/  IADD3 R13, PT, PT, RZ, -R9, RZ ;  /* 0x80000009ff0d7210 */ /* 0x002fca0007ffe0ff */
[----:B------:R-:W-:Y:S01]  /*0270*/  IMAD R13, R13, R6, RZ ;  /* 0x000000060d0d7224 */ /* 0x000fe200078e02ff */
[----:B--2---:R-:W-:-:S03]  /*0280*/  IADD3 R2, PT, PT, RZ, -R3, RZ ;  /* 0x80000003ff027210 */ /* 0x004fc60007ffe0ff */
[----:B------:R-:W-:-:S04]  /*0290*/  IMAD.HI.U32 R8, R9, R13, R8 ;  /* 0x0000000d09087227 */ /* 0x000fc800078e0008 */
[----:B------:R-:W-:Y:S02]  /*02a0*/  IMAD R9, R2, R5, RZ ;  /* 0x0000000502097224 */ /* 0x000fe400078e02ff */
[----:B------:R-:W-:Y:S02]  /*02b0*/  HFMA2 R2, -RZ, RZ, 0, 0 ;  /* 0x00000000ff027431 */ /* 0x000fe400000001ff */
[----:B------:R-:W-:Y:S01]  /*02c0*/  IMAD.MOV.U32 R13, RZ, RZ, R10 ;  /* 0x000000ffff0d7224 */ /* 0x000fe200078e000a */
[----:B------:R-:W-:-:S03]  /*02d0*/  IABS R10, R14 ;  /* 0x0000000e000a7213 */ /* 0x000fc60000000000 */
[----:B------:R-:W-:-:S04]  /*02e0*/  IMAD.HI.U32 R8, R8, R13, RZ ;  /* 0x0000000d08087227 */ /* 0x000fc800078e00ff */
[----:B------:R-:W-:Y:S02]  /*02f0*/  IMAD.MOV R8, RZ, RZ, -R8 ;  /* 0x000000ffff087224 */ /* 0x000fe400078e0a08 */
[----:B------:R-:W-:Y:S01]  /*0300*/  IMAD.HI.U32 R2, R3, R9, R2 ;  /* 0x0000000903027227 */ /* 0x000fe200078e0002 */
[----:B------:R-:W-:Y:S02]  /*0310*/  SEL R9, R0, UR7, P1 ;  /* 0x0000000700097c07 */ /* 0x000fe40008800000 */
[----:B------:R-:W-:Y:S01]  /*0320*/  ISETP.GE.AND P1, PT, R11, RZ, PT ;  /* 0x000000ff0b00720c */ /* 0x000fe20003f26270 */
[----:B------:R-:W-:Y:S01]  /*0330*/  IMAD R13, R6, R8, R13 ;  /* 0x00000008060d7224 */ /* 0x000fe200078e020d */
[--C-:B------:R-:W-:Y:S01]  /*0340*/  SHF.R.S32.HI R3, RZ, 0x1f, R9.reuse ;  /* 0x0000001fff037819 */ /* 0x100fe20000011409 */
[----:B------:R-:W-:Y:S01]  /*0350*/  IMAD.HI.U32 R2, R2, R10, RZ ;  /* 0x0000000a02027227 */ /* 0x000fe200078e00ff */
[----:B------:R-:W-:Y:S02]  /*0360*/  IADD3 R12, P3, P4, R9, UR11, R24 ;  /* 0x0000000b090c7c10 */ /* 0x000fe4000fc7e018 */
[----:B------:R-:W-:Y:S01]  /*0370*/  ISETP.GT.U32.AND P0, PT, R6, R13, PT ;  /* 0x0000000d0600720c */ /* 0x000fe20003f04070 */
[----:B------:R-:W-:Y:S01]  /*0380*/  IMAD R18, R18, 0x5, R9 ;  /* 0x0000000512127824 */ /* 0x000fe200078e0209 */
[----:B------:R-:W-:-:S05]  /*0390*/  IADD3 R2, PT, PT, -R2, RZ, RZ ;  /* 0x000000ff02027210 */ /* 0x000fca0007ffe1ff */
[----:B------:R-:W-:Y:S01]  /*03a0*/  IMAD R10, R5, R2, R10 ;  /* 0x00000002050a7224 */ /* 0x000fe200078e020a */
[----:B------:R-:W-:-:S04]  /*03b0*/  SHF.R.S32.HI R2, RZ, 0x1f, R24 ;  /* 0x0000001fff027819 */ /* 0x000fc80000011418 */
[----:B------:R-:W-:Y:S01]  /*03c0*/  ISETP.GT.U32.AND P2, PT, R5, R10, PT ;  /* 0x0000000a0500720c */ /* 0x000fe20003f44070 */
[----:B------:R-:W-:Y:S01]  /*03d0*/  @!P0 IMAD.IADD R13, R13, 0x1, -R6 ;  /* 0x000000010d0d8824 */ /* 0x000fe200078e0a06 */
[----:B------:R-:W-:Y:S02]  /*03e0*/  IADD3.X R11, PT, PT, R3, UR4, R2, P3, P4 ;  /* 0x00000004030b7c10 */ /* 0x000fe40009fe8402 */
[----:B------:R-:W0:Y:S01]  /*03f0*/  LDC.64 R2, c[0x0][0x380] ;  /* 0x0000e000ff027b82 */ /* 0x000e220000000a00 */
[----:B----4-:R-:W-:Y:S02]  /*0400*/  LEA R8, P4, R12, UR8, 0x2 ;  /* 0x000000080c087c11 */ /* 0x010fe4000f8810ff */
[----:B------:R-:W-:Y:S02]  /*0410*/  ISETP.GT.U32.AND P3, PT, R6, R13, PT ;  /* 0x0000000d0600720c */ /* 0x000fe40003f64070 */
[----:B------:R-:W-:Y:S01]  /*0420*/  LEA.HI.X R9, R12, UR9, R11, 0x2, P4 ;  /* 0x000000090c097c11 */ /* 0x000fe2000a0f140b */
[----:B------:R-:W-:Y:S01]  /*0430*/  IMAD.U32 R11, RZ, RZ, UR11 ;  /* 0x0000000bff0b7e24 */ /* 0x000fe2000f8e00ff */
[----:B------:R-:W-:Y:S01]  /*0440*/  ISETP.GE.AND P0, PT, R14, RZ, PT ;  /* 0x000000ff0e00720c */ /* 0x000fe20003f06270 */
[----:B------:R-:W-:Y:S01]  /*0450*/  IMAD.U32 R14, RZ, RZ, UR11 ;  /* 0x0000000bff0e7e24 */ /* 0x000fe2000f8e00ff */
[----:B------:R-:W-:Y:S01]  /*0460*/  SEL R12, R4, UR10, P5 ;  /* 0x0000000a040c7c07 */ /* 0x000fe2000a800000 */
[----:B------:R-:W-:Y:S01]  /*0470*/  @!P2 IMAD.IADD R10, R10, 0x1, -R5 ;  /* 0x000000010a0aa824 */ /* 0x000fe200078e0a05 */
[----:B------:R-:W-:Y:S01]  /*0480*/  ISETP.NE.AND P2, PT, RZ, UR10, PT ;  /* 0x0000000aff007c0c */ /* 0x000fe2000bf45270 */
[----:B------:R-:W-:Y:S01]  /*0490*/  IMAD R16, R11, 0x3, R24 ;  /* 0x000000030b107824 */ /* 0x000fe200078e0218 */
[----:B------:R-:W-:Y:S01]  /*04a0*/  IADD3 R24, PT, PT, R0, R24, RZ ;  /* 0x0000001800187210 */ /* 0x000fe20007ffe0ff */
[----:B------:R-:W-:Y:S01]  /*04b0*/  VIADD R12, R12, 0xffffffff ;  /* 0xffffffff0c0c7836 */ /* 0x000fe20000000000 */
[----:B------:R-:W-:Y:S01]  /*04c0*/  ISETP.GT.U32.AND P4, PT, R5, R10, PT ;  /* 0x0000000a0500720c */ /* 0x000fe20003f84070 */
[----:B-----5:R-:W2:Y:S01]  /*04d0*/  LDG.E R23, desc[UR12][R8.64+-0x4] ;  /* 0xfffffc0c08177981 */ /* 0x020ea2000c1e1900 */
[----:B------:R-:W-:Y:S01]  /*04e0*/  @!P3 IADD3 R13, PT, PT, R13, -R6, RZ ;  /* 0x800000060d0db210 */ /* 0x000fe20007ffe0ff */
[----:B------:R-:W-:Y:S01]  /*04f0*/  VIADD R27, R18, 0xffffffff ;  /* 0xffffffff121b7836 */ /* 0x000fe20000000000 */
[----:B------:R-:W-:Y:S01]  /*0500*/  ISETP.NE.AND P3, PT, RZ, UR7, PT ;  /* 0x00000007ff007c0c */ /* 0x000fe2000bf65270 */
[----:B------:R-:W1:Y:S02]  /*0510*/  LDCU UR9, c[0x0][0x3ac] ;  /* 0x00007580ff0977ac */ /* 0x000e640008000800 */
[----:B------:R-:W-:Y:S01]  /*0520*/  IMAD.MOV.U32 R11, RZ, RZ, R13 ;  /* 0x000000ffff0b7224 */ /* 0x000fe200078e000d */
[----:B------:R-:W-:Y:S01]  /*0530*/  LEA R13, R14, R17, 0x1 ;  /* 0x000000110e0d7211 */ /* 0x000fe200078e08ff */
[----:B0-----:R-:W-:-:S04]  /*0540*/  IMAD.WIDE R14, R24, 0x4, R2 ;  /* 0x00000004180e7825 */ /* 0x001fc800078e0202 */
[----:B------:R-:W-:Y:S01]  /*0550*/  @!P4 IADD3 R10, PT, PT, R10, -R5, RZ ;  /* 0x800000050a0ac210 */ /* 0x000fe20007ffe0ff */
[----:B------:R-:W-:Y:S01]  /*0560*/  @!P1 IMAD.MOV R11, RZ, RZ, -R11 ;  /* 0x000000ffff0b9224 */ /* 0x000fe200078e0a0b */
[----:B------:R0:W2:Y:S01]  /*0570*/  LDG.E R22, desc[UR12][R14.64] ;  /* 0x0000000c0e167981 */ /* 0x0000a2000c1e1900 */
[----:B------:R-:W-:Y:S01]  /*0580*/  IMAD R17, R12, UR7, R17 ;  /* 0x000000070c117c24 */ /* 0x000fe2000f8e0211 */
[----:B------:R-:W-:Y:S01]  /*0590*/  @!P3 LOP3.LUT R11, RZ, UR7, RZ, 0x33, !PT ;  /* 0x00000007ff0bbc12 */ /* 0x000fe2000f8e33ff */
[----:B------:R-:W-:Y:S01]  /*05a0*/  @!P0 IMAD.MOV R10, RZ, RZ, -R10 ;  /* 0x000000ffff0a8224 */ /* 0x000fe200078e0a0a */
[----:B------:R-:W-:Y:S02]  /*05b0*/  @!P2 LOP3.LUT R10, RZ, UR10, RZ, 0x33, !PT ;  /* 0x0000000aff0aac12 */ /* 0x000fe4000f8e33ff */
[----:B------:R-:W-:Y:S01]  /*05c0*/  IADD3 R29, PT, PT, R11, R16, RZ ;  /* 0x000000100b1d7210 */ /* 0x000fe20007ffe0ff */
[----:B------:R-:W-:-:S04]  /*05d0*/  IMAD.WIDE R16, R17, 0x4, R2 ;  /* 0x0000000411107825 */ /* 0x000fc800078e0202 */
[----:B------:R-:W-:Y:S01]  /*05e0*/  IMAD.WIDE R28, R29, 0x4, R2 ;  /* 0x000000041d1c7825 */ /* 0x000fe200078e0202 */
[----:B------:R-:W3:Y:S03]  /*05f0*/  LDG.E R21, desc[UR12][R16.64] ;  /* 0x0000000c10157981 */ /* 0x000ee6000c1e1900 */
[----:B------:R-:W-:Y:S01]  /*0600*/  IMAD R13, R10, UR7, R13 ;  /* 0x000000070a0d7c24 */ /* 0x000fe2000f8e020d */
[----:B------:R4:W5:Y:S01]  /*0610*/  LDG.E R20, desc[UR12][R28.64] ;  /* 0x0000000c1c147981 */ /* 0x000962000c1e1900 */
[----:B------:R-:W-:Y:S02]  /*0620*/  IMAD R19, R12, UR7, R27 ;  /* 0x000000070c137c24 */ /* 0x000fe4000f8e021b */
[----:B------:R-:W-:Y:S02]  /*0630*/  IMAD R18, R7, 0x6, R12 ;  /* 0x0000000607127824 */ /* 0x000fe400078e020c */
[----:B------:R-:W-:Y:S01]  /*0640*/  IMAD.WIDE R12, R13, 0x4, R2 ;  /* 0x000000040d0c7825 */ /* 0x000fe200078e0202 */
[----:B------:R-:W-:-:S03]  /*0650*/  MOV R30, UR11 ;  /* 0x0000000b001e7c02 */ /* 0x000fc60008000f00 */
[----:B0-----:R-:W-:Y:S02]  /*0660*/  IMAD R14, R7, 0x7, R10 ;  /* 0x00000007070e7824 */ /* 0x001fe400078e020a */
[----:B------:R-:W-:Y:S02]  /*0670*/  IMAD.WIDE R8, R19, 0x4, R2 ;  /* 0x0000000413087825 */ /* 0x000fe400078e0202 */
[----:B------:R0:W5:Y:S02]  /*0680*/  LDG.E R19, desc[UR12][R12.64] ;  /* 0x0000000c0c137981 */ /* 0x000164000c1e1900 */
[----:B------:R-:W-:Y:S02]  /*0690*/  IMAD R7, R18, UR7, R11 ;  /* 0x0000000712077c24 */ /* 0x000fe4000f8e020b */
[----:B------:R0:W5:Y:S02]  /*06a0*/  LDG.E R18, desc[UR12][R8.64] ;  /* 0x0000000c08127981 */ /* 0x000164000c1e1900 */
[----:B----4-:R-:W-:-:S04]  /*06b0*/  IMAD.WIDE R28, R7, 0x4, R2 ;  /* 0x00000004071c7825 */ /* 0x010fc800078e0202 */
[----:B------:R-:W-:Y:S01]  /*06c0*/  IMAD R27, R30, 0x3, R27 ;  /* 0x000000031e1b7824 */ /* 0x000fe200078e021b */
[----:B------:R-:W4:Y:S01]  /*06d0*/  LDG.E R17, desc[UR12][R28.64] ;  /* 0x0000000c1c117981 */ /* 0x000f22000c1e1900 */
[----:B------:R-:W-:Y:S02]  /*06e0*/  IMAD R11, R14, UR7, R11 ;  /* 0x000000070e0b7c24 */ /* 0x000fe4000f8e020b */
[----:B------:R-:W-:Y:S02]  /*06f0*/  IMAD R15, R10, UR7, R27 ;  /* 0x000000070a0f7c24 */ /* 0x000fe4000f8e021b */
[----:B------:R-:W-:-:S04]  /*0700*/  IMAD.WIDE R10, R11, 0x4, R2 ;  /* 0x000000040b0a7825 */ /* 0x000fc800078e0202 */
[----:B------:R-:W-:Y:S01]  /*0710*/  IMAD.WIDE R14, R15, 0x4, R2 ;  /* 0x000000040f0e7825 */ /* 0x000fe200078e0202 */
[----:B------:R0:W4:Y:S05]  /*0720*/  LDG.E R16, desc[UR12][R10.64] ;  /* 0x0000000c0a107981 */ /* 0x00012a000c1e1900 */
[----:B------:R0:W4:Y:S01]  /*0730*/  LDG.E R15, desc[UR12][R14.64] ;  /* 0x0000000c0e0f7981 */ /* 0x000122000c1e1900 */
[----:B------:R-:W-:-:S05]  /*0740*/  IMAD.U32 R2, RZ, RZ, UR6 ;  /* 0x00000006ff027e24 */ /* 0x000fca000f8e00ff */
[----:B------:R-:W-:Y:S02]  /*0750*/  IABS R3, R2 ;  /* 0x0000000200037213 */ /* 0x000fe40000000000 */
[----:B-1----:R-:W-:Y:S02]  /*0760*/  MOV R2, UR9 ;  /* 0x0000000900027c02 */ /* 0x002fe40008000f00 */
[----:B------:R-:W1:Y:S02]  /*0770*/  I2F.RP R7, R3 ;  /* 0x0000000300077306 */ /* 0x000e640000209400 */
[----:B------:R-:W-:-:S06]  /*0780*/  IABS R2, R2 ;  /* 0x0000000200027213 */ /* 0x000fcc0000000000 */
[----:B0-----:R-:W0:Y:S08]  /*0790*/  I2F.RP R12, R2 ;  /* 0x00000002000c7306 */ /* 0x001e300000209400 */
[----:B-1----:R-:W1:Y:S08]  /*07a0*/  MUFU.RCP R7, R7 ;  /* 0x0000000700077308 */ /* 0x002e700000001000 */
[----:B0-----:R-:W0:Y:S01]  /*07b0*/  MUFU.RCP R12, R12 ;  /* 0x0000000c000c7308 */ /* 0x001e220000001000 */
[----:B-1----:R-:W-:-:S07]  /*07c0*/  VIADD R8, R7, 0xffffffe ;  /* 0x0ffffffe07087836 */ /* 0x002fce0000000000 */
[----:B------:R1:W1:Y:S01]  /*07d0*/  F2I.FTZ.U32.TRUNC.NTZ R9, R8 ;  /* 0x0000000800097305 */ /* 0x000262000021f000 */
[----:B0-----:R-:W-:-:S07]  /*07e0*/  IADD3 R10, PT, PT, R12, 0xffffffe, RZ ;  /* 0x0ffffffe0c0a7810 */ /* 0x001fce0007ffe0ff */
[----:B------:R-:W0:Y:S01]  /*07f0*/  F2I.FTZ.U32.TRUNC.NTZ R11, R10 ;  /* 0x0000000a000b7305 */ /* 0x000e22000021f000 */
[----:B-1----:R-:W-:Y:S02]  /*0800*/  IMAD.MOV.U32 R8, RZ, RZ, RZ ;  /* 0x000000ffff087224 */ /* 0x002fe400078e00ff */
[----:B------:R-:W-:-:S04]  /*0810*/  IMAD.MOV R14, RZ, RZ, -R9 ;  /* 0x000000ffff0e7224 */ /* 0x000fc800078e0a09 */
[----:B------:R-:W-:Y:S01]  /*0820*/  IMAD R13, R14, R3, RZ ;  /* 0x000000030e0d7224 */ /* 0x000fe200078e02ff */
[----:B0-----:R-:W-:-:S03]  /*0830*/  IADD3 R7, PT, PT, RZ, -R11, RZ ;  /* 0x8000000bff077210 */ /* 0x001fc60007ffe0ff */
[----:B------:R-:W-:Y:S01]  /*0840*/  IMAD.HI.U32 R9, R9, R13, R8 ;  /* 0x0000000d09097227 */ /* 0x000fe200078e0008 */
[----:B------:R-:W-:-:S03]  /*0850*/  MOV R10, RZ ;  /* 0x000000ff000a7202 */ /* 0x000fc60000000f00 */
[----:B------:R-:W-:Y:S02]  /*0860*/  IMAD R7, R7, R2, RZ ;  /* 0x0000000207077224 */ /* 0x000fe400078e02ff */
[----:B------:R-:W-:-:S04]  /*0870*/  IMAD.HI.U32 R12, R9, R6, RZ ;  /* 0x00000006090c7227 */ /* 0x000fc800078e00ff */
[----:B------:R-:W-:Y:S01]  /*0880*/  IMAD.HI.U32 R8, R11, R7, R10 ;  /* 0x000000070b087227 */ /* 0x000fe200078e000a */
[----:B------:R-:W-:-:S05]  /*0890*/  R2UR UR5, R12 ;  /* 0x000000000c0572ca */ /* 0x000fca00000e0000 */
[----:B------:R-:W-:-:S05]  /*08a0*/  IMAD.HI.U32 R7, R8, R5, RZ ;  /* 0x0000000508077227 */ /* 0x000fca00078e00ff */
[----:B------:R-:W-:-:S03]  /*08b0*/  R2UR UR8, R7 ;  /* 0x00000000070872ca */ /* 0x000fc600000e0000 */
[----:B------:R-:W-:Y:S01]  /*08c0*/  IMAD R10, RZ, RZ, -UR5 ;  /* 0x80000005ff0a7e24 */ /* 0x000fe2000f8e02ff */
[----:B------:R-:W-:-:S03]  /*08d0*/  IABS R12, R0 ;  /* 0x00000000000c7213 */ /* 0x000fc60000000000 */
[----:B------:R-:W-:Y:S01]  /*08e0*/  IMAD R10, R3, R10, R6 ;  /* 0x0000000a030a7224 */ /* 0x000fe200078e0206 */
[----:B------:R-:W-:-:S05]  /*08f0*/  IABS R13, R4 ;  /* 0x00000004000d7213 */ /* 0x000fca0000000000 */
[----:B------:R-:W-:Y:S02]  /*0900*/  IADD3 R11, PT, PT, RZ, -UR8, RZ ;  /* 0x80000008ff0b7c10 */ /* 0x000fe4000fffe0ff */
[----:B------:R-:W-:Y:S01]  /*0910*/  ISETP.GT.U32.AND P0, PT, R3, R10, PT ;  /* 0x0000000a0300720c */ /* 0x000fe20003f04070 */
[----:B------:R-:W-:-:S12]  /*0920*/  IMAD.U32 R14, RZ, RZ, UR5 ;  /* 0x00000005ff0e7e24 */ /* 0x000fd8000f8e00ff */
[----:B------:R-:W-:Y:S02]  /*0930*/  @!P0 IMAD.IADD R10, R10, 0x1, -R3 ;  /* 0x000000010a0a8824 */ /* 0x000fe400078e0a03 */
[----:B------:R-:W-:-:S03]  /*0940*/  @!P0 VIADD R27, R14, 0x1 ;  /* 0x000000010e1b8836 */ /* 0x000fc60000000000 */
[----:B------:R-:W-:Y:S02]  /*0950*/  ISETP.GE.U32.AND P1, PT, R10, R3, PT ;  /* 0x000000030a00720c */ /* 0x000fe40003f26070 */
[----:B------:R-:W-:Y:S02]  /*0960*/  @!P0 R2UR UR5, R27 ;  /* 0x000000001b0582ca */ /* 0x000fe400000e0000 */
[----:B------:R-:W-:Y:S01]  /*0970*/  LOP3.LUT R0, R0, UR6, RZ, 0x3c, !PT ;  /* 0x0000000600007c12 */ /* 0x000fe2000f8e3cff */
[----:B------:R-:W-:Y:S02]  /*0980*/  UISETP.NE.AND UP0, UPT, UR6, URZ, UPT ;  /* 0x000000ff0600728c */ /* 0x000fe4000bf05270 */
[----:B------:R-:W-:Y:S01]  /*0990*/  ULOP3.LUT UR4, URZ, UR6, URZ, 0x33, !UPT ;  /* 0x00000006ff047292 */ /* 0x000fe2000f8e33ff */
[----:B------:R-:W-:Y:S01]  /*09a0*/  LOP3.LUT R4, R4, UR9, RZ, 0x3c, !PT ;  /* 0x0000000904047c12 */ /* 0x000fe2000f8e3cff */
[----:B------:R-:W-:Y:S02]  /*09b0*/  ULOP3.LUT UR6, UR7, UR6, URZ, 0x3c, !UPT ;  /* 0x0000000607067292 */ /* 0x000fe4000f8e3cff */
[----:B------:R-:W-:-:S02]  /*09c0*/  UISETP.NE.AND UP1, UPT, UR9, URZ, UPT ;  /* 0x000000ff0900728c */ /* 0x000fc4000bf25270 */
[----:B------:R-:W-:Y:S02]  /*09d0*/  ULOP3.LUT UR7, URZ, UR9, URZ, 0x33, !UPT ;  /* 0x00000009ff077292 */ /* 0x000fe4000f8e33ff */
[----:B------:R-:W-:Y:S01]  /*09e0*/  ULOP3.LUT UR9, UR10, UR9, URZ, 0x3c, !UPT ;  /* 0x000000090a097292 */ /* 0x000fe2000f8e3cff */
[----:B------:R-:W-:Y:S01]  /*09f0*/  ISETP.GE.AND P0, PT, R4, RZ, PT ;  /* 0x000000ff0400720c */ /* 0x000fe20003f06270 */
[----:B------:R-:W-:Y:S02]  /*0a00*/  UISETP.GE.AND UP2, UPT, UR6, URZ, UPT ;  /* 0x000000ff0600728c */ /* 0x000fe4000bf46270 */
[----:B------:R-:W-:Y:S01]  /*0a10*/  UISETP.GE.AND UP3, UPT, UR9, URZ, UPT ;  /* 0x000000ff0900728c */ /* 0x000fe2000bf66270 */
[----:B------:R-:W-:Y:S01]  /*0a20*/  BSSY.RECONVERGENT B2, `(.L_x_0) ;  /* 0x0000044000027945 */ /* 0x000fe20003800200 */
[----:B--2---:R-:W-:-:S04]  /*0a30*/  FADD R6, R22, R23 ;  /* 0x0000001716067221 */ /* 0x004fc80000000000 */
[----:B---3--:R-:W-:Y:S01]  /*0a40*/  FADD R7, R21, R6 ;  /* 0x0000000615077221 */ /* 0x008fe20000000000 */
[----:B------:R-:W-:-:S04]  /*0a50*/  IMAD.HI.U32 R6, R9, R12, RZ ;  /* 0x0000000c09067227 */ /* 0x000fc800078e00ff */
[----:B------:R-:W-:Y:S02]  /*0a60*/  IMAD R9, R2, R11, R5 ;  /* 0x0000000b02097224 */ /* 0x000fe400078e0205 */
[----:B------:R-:W-:-:S04]  /*0a70*/  IMAD.HI.U32 R5, R8, R13, RZ ;  /* 0x0000000d08057227 */ /* 0x000fc800078e00ff */
[----:B-----5:R-:W-:Y:S01]  /*0a80*/  FADD R8, R20, R7 ;  /* 0x0000000714087221 */ /* 0x020fe20000000000 */
[----:B------:R-:W-:Y:S02]  /*0a90*/  IADD3 R11, PT, PT, -R6, RZ, RZ ;  /* 0x000000ff060b7210 */ /* 0x000fe40007ffe1ff */
[----:B------:R-:W-:Y:S01]  /*0aa0*/  ISETP.GT.U32.AND P2, PT, R2, R9, PT ;  /* 0x000000090200720c */ /* 0x000fe20003f44070 */
[----:B------:R-:W-:Y:S02]  /*0ab0*/  FADD R7, R19, R8 ;  /* 0x0000000813077221 */ /* 0x000fe40000000000 */
[----:B------:R-:W-:Y:S02]  /*0ac0*/  IMAD R8, R3, R11, R12 ;  /* 0x0000000b03087224 */ /* 0x000fe400078e020c */
[----:B------:R-:W-:-:S04]  /*0ad0*/  FADD R12, R18, R7 ;  /* 0x00000007120c7221 */ /* 0x000fc80000000000 */
[----:B----4-:R-:W-:Y:S01]  /*0ae0*/  FADD R11, R17, R12 ;  /* 0x0000000c110b7221 */ /* 0x010fe20000000000 */
[----:B------:R-:W-:-:S05]  /*0af0*/  MOV R12, UR8 ;  /* 0x00000008000c7c02 */ /* 0x000fca0008000f00 */
[----:B------:R-:W-:Y:S02]  /*0b00*/  @!P2 VIADD R12, R12, 0x1 ;  /* 0x000000010c0ca836 */ /* 0x000fe40000000000 */
[----:B------:R-:W-:-:S03]  /*0b10*/  FADD R10, R16, R11 ;  /* 0x0000000b100a7221 */ /* 0x000fc60000000000 */
[----:B------:R-:W-:Y:S02]  /*0b20*/  @!P2 R2UR UR8, R12 ;  /* 0x000000000c08a2ca */ /* 0x000fe400000e0000 */
[----:B------:R-:W-:Y:S01]  /*0b30*/  @!P2 IADD3 R9, PT, PT, R9, -R2, RZ ;  /* 0x800000020909a210 */ /* 0x000fe20007ffe0ff */
[----:B------:R-:W-:Y:S01]  /*0b40*/  FADD R11, R15, R10 ;  /* 0x0000000a0f0b7221 */ /* 0x000fe20000000000 */
[----:B------:R-:W-:Y:S02]  /*0b50*/  ISETP.GT.U32.AND P5, PT, R3, R8, PT ;  /* 0x000000080300720c */ /* 0x000fe40003fa4070 */
[----:B------:R-:W-:Y:S01]  /*0b60*/  ISETP.GE.U32.AND P6, PT, R9, R2, PT ;  /* 0x000000020900720c */ /* 0x000fe20003fc6070 */
[----:B------:R-:W0:Y:S01]  /*0b70*/  MUFU.RCP R10, R11 ;  /* 0x0000000b000a7308 */ /* 0x000e220000001000 */
[----:B------:R-:W-:Y:S01]  /*0b80*/  IADD3 R14, PT, PT, -R5, RZ, RZ ;  /* 0x000000ff050e7210 */ /* 0x000fe20007ffe1ff */
[----:B------:R-:W-:Y:S01]  /*0b90*/  IMAD.U32 R12, RZ, RZ, UR5 ;  /* 0x00000005ff0c7e24 */ /* 0x000fe2000f8e00ff */
[----:B------:R-:W-:-:S03]  /*0ba0*/  ISETP.GE.AND P2, PT, R0, RZ, PT ;  /* 0x000000ff0000720c */ /* 0x000fc60003f46270 */
[----:B------:R-:W-:Y:S02]  /*0bb0*/  IMAD.U32 R0, RZ, RZ, UR8 ;  /* 0x00000008ff007e24 */ /* 0x000fe4000f8e00ff */
[----:B------:R-:W-:Y:S01]  /*0bc0*/  IMAD R7, R2, R14, R13 ;  /* 0x0000000e02077224 */ /* 0x000fe200078e020d */
[----:B------:R-:W-:Y:S01]  /*0bd0*/  @P1 IADD3 R12, PT, PT, R12, 0x1, RZ ;  /* 0x000000010c0c1810 */ /* 0x000fe20007ffe0ff */
[----:B------:R-:W-:Y:S02]  /*0be0*/  @!P5 IMAD.IADD R8, R8, 0x1, -R3 ;  /* 0x000000010808d824 */ /* 0x000fe400078e0a03 */
[----:B------:R-:W-:Y:S02]  /*0bf0*/  @P6 IADD3 R0, PT, PT, R0, 0x1, RZ ;  /* 0x0000000100006810 */ /* 0x000fe40007ffe0ff */
[----:B------:R-:W-:Y:S02]  /*0c00*/  @P1 R2UR UR5, R12 ;  /* 0x000000000c0512ca */ /* 0x000fe400000e0000 */
[----:B------:R-:W-:-:S02]  /*0c10*/  ISETP.GT.U32.AND P4, PT, R2, R7, PT ;  /* 0x000000070200720c */ /* 0x000fc40003f84070 */
[----:B------:R-:W-:Y:S01]  /*0c20*/  ISETP.GE.U32.AND P1, PT, R8, R3, PT ;  /* 0x000000030800720c */ /* 0x000fe20003f26070 */
[----:B0-----:R-:W-:Y:S01]  /*0c30*/  FFMA R3, -R11, R10, 1 ;  /* 0x3f8000000b037423 */ /* 0x001fe2000000010a */
[----:B------:R-:W-:Y:S01]  /*0c40*/  @P6 R2UR UR8, R0 ;  /* 0x00000000000862ca */ /* 0x000fe200000e0000 */
[----:B------:R-:W-:Y:S02]  /*0c50*/  FADD R0, R23, R18 ;  /* 0x0000001217007221 */ /* 0x000fe40000000000 */
[----:B------:R-:W-:Y:S02]  /*0c60*/  FFMA R10, R10, R3, R10 ;  /* 0x000000030a0a7223 */ /* 0x000fe4000000000a */
[----:B------:R-:W-:-:S04]  /*0c70*/  FADD R3, R15, R0 ;  /* 0x000000000f037221 */ /* 0x000fc80000000000 */
[----:B------:R-:W-:Y:S01]  /*0c80*/  FADD R0, -R20, R3 ;  /* 0x0000000314007221 */ /* 0x000fe20000000100 */
[-C--:B------:R-:W-:Y:S01]  /*0c90*/  @!P4 IADD3 R7, PT, PT, R7, -R2.reuse, RZ ;  /* 0x800000020707c210 */ /* 0x080fe20007ffe0ff */
[----:B------:R-:W-:Y:S02]  /*0ca0*/  @!P5 VIADD R6, R6, 0x1 ;  /* 0x000000010606d836 */ /* 0x000fe40000000000 */
[----:B------:R-:W-:Y:S01]  /*0cb0*/  FADD R9, -R17, R0 ;  /* 0x0000000011097221 */ /* 0x000fe20000000100 */
[----:B------:R-:W-:-:S03]  /*0cc0*/  ISETP.GE.U32.AND P3, PT, R7, R2, PT ;  /* 0x000000020700720c */ /* 0x000fc60003f66070 */
[----:B------:R-:W-:Y:S01]  /*0cd0*/  FADD R9, -R16, R9 ;  /* 0x0000000910097221 */ /* 0x000fe20000000100 */
[----:B------:R-:W-:-:S03]  /*0ce0*/  @P1 IADD3 R6, PT, PT, R6, 0x1, RZ ;  /* 0x0000000106061810 */ /* 0x000fc60007ffe0ff */
[----:B------:R-:W0:Y:S01]  /*0cf0*/  FCHK P1, R9, R11 ;  /* 0x0000000b09007302 */ /* 0x000e220000020000 */
[----:B------:R-:W-:Y:S01]  /*0d00*/  @!P4 IADD3 R5, PT, PT, R5, 0x1, RZ ;  /* 0x000000010505c810 */ /* 0x000fe20007ffe0ff */
[----:B------:R-:W-:Y:S01]  /*0d10*/  FFMA R29, R9, R10, RZ ;  /* 0x0000000a091d7223 */ /* 0x000fe200000000ff */
[----:B------:R-:W-:-:S03]  /*0d20*/  @!UP2 UIADD3 UR5, UPT, UPT, -UR5, URZ, URZ ;  /* 0x000000ff0505a290 */ /* 0x000fc6000fffe1ff */
[----:B------:R-:W-:Y:S01]  /*0d30*/  @P3 VIADD R5, R5, 0x1 ;  /* 0x0000000105053836 */ /* 0x000fe20000000000 */
[----:B------:R-:W-:Y:S01]  /*0d40*/  @!UP3 UIADD3 UR8, UPT, UPT, -UR8, URZ, URZ ;  /* 0x000000ff0808b290 */ /* 0x000fe2000fffe1ff */
[----:B------:R-:W-:Y:S01]  /*0d50*/  IMAD.U32 R7, RZ, RZ, UR4 ;  /* 0x00000004ff077e24 */ /* 0x000fe2000f8e00ff */
[----:B------:R-:W-:Y:S01]  /*0d60*/  PLOP3.LUT P5, PT, PT, PT, UP0, 0x80, 0x8 ;  /* 0x000000000008781c */ /* 0x000fe20003faf008 */
[----:B------:R-:W-:Y:S01]  /*0d70*/  @!P2 IMAD.MOV R6, RZ, RZ, -R6 ;  /* 0x000000ffff06a224 */ /* 0x000fe200078e0a06 */
[----:B------:R-:W-:Y:S01]  /*0d80*/  PLOP3.LUT P4, PT, PT, PT, UP1, 0x80, 0x8 ;  /* 0x000000000008781c */ /* 0x000fe20003f8f018 */
[----:B------:R-:W-:Y:S01]  /*0d90*/  FFMA R0, -R11, R29, R9 ;  /* 0x0000001d0b007223 */ /* 0x000fe20000000109 */
[----:B------:R-:W-:Y:S01]  /*0da0*/  MOV R2, UR7 ;  /* 0x0000000700027c02 */ /* 0x000fe20008000f00 */
[----:B------:R-:W-:Y:S01]  /*0db0*/  USEL UR6, UR4, UR5, !UP0 ;  /* 0x0000000504067287 */ /* 0x000fe2000c000000 */
[----:B------:R-:W-:Y:S01]  /*0dc0*/  @!P0 IADD3 R5, PT, PT, -R5, RZ, RZ ;  /* 0x000000ff05058210 */ /* 0x000fe20007ffe1ff */
[----:B------:R-:W-:Y:S01]  /*0dd0*/  USEL UR7, UR7, UR8, !UP1 ;  /* 0x0000000807077287 */ /* 0x000fe2000c800000 */
[----:B------:R-:W-:Y:S01]  /*0de0*/  SEL R14, R7, R6, !P5 ;  /* 0x00000006070e7207 */ /* 0x000fe20006800000 */
[----:B------:R-:W-:Y:S01]  /*0df0*/  FFMA R29, R10, R0, R29 ;  /* 0x000000000a1d7223 */ /* 0x000fe2000000001d */
[----:B------:R-:W-:Y:S01]  /*0e00*/  SEL R13, R2, R5, !P4 ;  /* 0x00000005020d7207 */ /* 0x000fe20006000000 */
[----:B0-----:R-:W-:Y:S08]  /*0e10*/  @!P1 BRA `(.L_x_1) ;  /* 0x0000000000109947 */ /* 0x001ff00003800000 */
[----:B------:R-:W-:Y:S01]  /*0e20*/  IMAD.MOV.U32 R8, RZ, RZ, R11 ;  /* 0x000000ffff087224 */ /* 0x000fe200078e000b */
[----:B------:R-:W-:-:S07]  /*0e30*/  MOV R28, 0xe50 ;  /* 0x00000e50001c7802 */ /* 0x000fce0000000f00 */
[----:B------:R-:W-:Y:S05]  /*0e40*/  CALL.REL.NOINC `($__internal_1_$__cuda_sm3x_div_rn_noftz_f32_slowpath) ;  /* 0x0000002800487944 */ /* 0x000fea0003c00000 */
[----:B------:R-:W-:-:S07]  /*0e50*/  MOV R29, R8 ;  /* 0x00000008001d7202 */ /* 0x000fce0000000f00 */
.L_x_1:
[----:B------:R-:W-:Y:S05]  /*0e60*/  BSYNC.RECONVERGENT B2 ;  /* 0x0000000000027941 */ /* 0x000fea0003800200 */
.L_x_0:
[----:B------:R-:W-:Y:S01]  /*0e70*/  FADD R0, R21, R18 ;  /* 0x0000001215007221 */ /* 0x000fe20000000000 */
[----:B------:R-:W0:Y:S01]  /*0e80*/  MUFU.RCP R32, R11 ;  /* 0x0000000b00207308 */ /* 0x000e220000001000 */
[----:B------:R-:W-:Y:S02]  /*0e90*/  BSSY.RECONVERGENT B2, `(.L_x_2) ;  /* 0x0000010000027945 */ /* 0x000fe40003800200 */
[----:B------:R-:W-:-:S04]  /*0ea0*/  FADD R0, R17, R0 ;  /* 0x0000000011007221 */ /* 0x000fc80000000000 */
[----:B------:R-:W-:-:S04]  /*0eb0*/  FADD R3, -R19, R0 ;  /* 0x0000000013037221 */ /* 0x000fc80000000100 */
[----:B------:R-:W-:-:S04]  /*0ec0*/  FADD R0, -R16, R3 ;  /* 0x0000000310007221 */ /* 0x000fc80000000100 */
[----:B------:R-:W-:Y:S01]  /*0ed0*/  FADD R9, -R15, R0 ;  /* 0x000000000f097221 */ /* 0x000fe20000000100 */
[----:B0-----:R-:W-:-:S03]  /*0ee0*/  FFMA R3, -R11, R32, 1 ;  /* 0x3f8000000b037423 */ /* 0x001fc60000000120 */
[----:B------:R-:W0:Y:S01]  /*0ef0*/  FCHK P0, R9, R11 ;  /* 0x0000000b09007302 */ /* 0x000e220000000000 */
[----:B------:R-:W-:-:S04]  /*0f00*/  FFMA R32, R32, R3, R32 ;  /* 0x0000000320207223 */ /* 0x000fc80000000020 */
[----:B------:R-:W-:-:S04]  /*0f10*/  FFMA R0, R32, R9, RZ ;  /* 0x0000000920007223 */ /* 0x000fc800000000ff */
[----:B------:R-:W-:-:S04]  /*0f20*/  FFMA R3, -R11, R0, R9 ;  /* 0x000000000b037223 */ /* 0x000fc80000000109 */
[----:B------:R-:W-:Y:S01]  /*0f30*/  FFMA R32, R32, R3, R0 ;  /* 0x0000000320207223 */ /* 0x000fe20000000000 */
[----:B0-----:R-:W-:Y:S06]  /*0f40*/  @!P0 BRA `(.L_x_3) ;  /* 0x0000000000108947 */ /* 0x001fec0003800000 */
[----:B------:R-:W-:Y:S01]  /*0f50*/  IMAD.MOV.U32 R8, RZ, RZ, R11 ;  /* 0x000000ffff087224 */ /* 0x000fe200078e000b */
[----:B------:R-:W-:-:S07]  /*0f60*/  MOV R28, 0xf80 ;  /* 0x00000f80001c7802 */ /* 0x000fce0000000f00 */
[----:B------:R-:W-:Y:S05]  /*0f70*/  CALL.REL.NOINC `($__internal_1_$__cuda_sm3x_div_rn_noftz_f32_slowpath) ;  /* 0x0000002400fc7944 */ /* 0x000fea0003c00000 */
[----:B------:R-:W-:-:S07]  /*0f80*/  MOV R32, R8 ;  /* 0x0000000800207202 */ /* 0x000fce0000000f00 */
.L_x_3:
[----:B------:R-:W-:Y:S05]  /*0f90*/  BSYNC.RECONVERGENT B2 ;  /* 0x0000000000027941 */ /* 0x000fea0003800200 */
.L_x_2:
[----:B------:R-:W-:Y:S02]  /*0fa0*/  HFMA2 R0, -RZ, RZ, 1.791015625, -0.052093505859375 ;  /* 0x3f2aaaabff007431 */ /* 0x000fe400000001ff */
[----:B------:R-:W-:Y:S01]  /*0fb0*/  FMUL R7, R29, R29 ;  /* 0x0000001d1d077220 */ /* 0x000fe20000400000 */
[C---:B------:R-:W-:Y:S01]  /*0fc0*/  FMUL R6, R32.reuse, R32 ;  /* 0x0000002020067220 */ /* 0x040fe20000400000 */
[----:B------:R-:W-:Y:S01]  /*0fd0*/  IMAD.MOV.U32 R3, RZ, RZ, 0x3fc00000 ;  /* 0x3fc00000ff037424 */ /* 0x000fe200078e00ff */
[----:B------:R-:W-:Y:S01]  /*0fe0*/  BSSY.RECONVERGENT B2, `(.L_x_4) ;  /* 0x0000013000027945 */ /* 0x000fe20003800200 */
[----:B------:R-:W-:Y:S01]  /*0ff0*/  FMUL R11, R11, 0.44444444775581359863 ;  /* 0x3ee38e390b0b7820 */ /* 0x000fe20000400000 */
[----:B------:R-:W-:Y:S01]  /*1000*/  FADD R5, R7, R6 ;  /* 0x0000000607057221 */ /* 0x000fe20000000000 */
[C-C-:B------:R-:W-:Y:S01]  /*1010*/  FADD R4, R32.reuse, R29.reuse ;  /* 0x0000001d20047221 */ /* 0x140fe20000000000 */
[----:B------:R-:W-:Y:S01]  /*1020*/  FADD R2, -R32, -R29 ;  /* 0x8000001d20027221 */ /* 0x000fe20000000100 */
[----:B------:R-:W-:Y:S01]  /*1030*/  FFMA R0, R3, -R0, 1 ;  /* 0x3f80000003007423 */ /* 0x000fe20000000800 */
[----:B------:R-:W0:Y:S03]  /*1040*/  FCHK P0, R5, 0.6666666865348815918 ;  /* 0x3f2aaaab05007902 */ /* 0x000e260000000000 */
[----:B------:R-:W-:-:S04]  /*1050*/  FFMA R0, R0, R3, 1.5 ;  /* 0x3fc0000000007423 */ /* 0x000fc80000000003 */
[----:B------:R-:W-:-:S04]  /*1060*/  FFMA R12, R5, R0, RZ ;  /* 0x00000000050c7223 */ /* 0x000fc800000000ff */
[----:B------:R-:W-:-:S04]  /*1070*/  FFMA R3, R12, -0.6666666865348815918, R5 ;  /* 0xbf2aaaab0c037823 */ /* 0x000fc80000000005 */
[----:B------:R-:W-:Y:S01]  /*1080*/  FFMA R12, R0, R3, R12 ;  /* 0x00000003000c7223 */ /* 0x000fe2000000000c */
[C-C-:B------:R-:W-:Y:S01]  /*1090*/  FADD R3, R32.reuse, -R29.reuse ;  /* 0x8000001d20037221 */ /* 0x140fe20000000000 */
[----:B------:R-:W-:Y:S01]  /*10a0*/  FADD R0, -R32, R29 ;  /* 0x0000001d20007221 */ /* 0x000fe20000000100 */
[----:B0-----:R-:W-:Y:S06]  /*10b0*/  @!P0 BRA `(.L_x_5) ;  /* 0x0000000000148947 */ /* 0x001fec0003800000 */
[----:B------:R-:W-:Y:S01]  /*10c0*/  IMAD.MOV.U32 R9, RZ, RZ, R5 ;  /* 0x000000ffff097224 */ /* 0x000fe200078e0005 */
[----:B------:R-:W-:Y:S02]  /*10d0*/  MOV R8, 0x3f2aaaab ;  /* 0x3f2aaaab00087802 */ /* 0x000fe40000000f00 */
[----:B------:R-:W-:-:S07]  /*10e0*/  MOV R28, 0x1100 ;  /* 0x00001100001c7802 */ /* 0x000fce0000000f00 */
[----:B------:R-:W-:Y:S05]  /*10f0*/  CALL.REL.NOINC `($__internal_1_$__cuda_sm3x_div_rn_noftz_f32_slowpath) ;  /* 0x00000024009c7944 */ /* 0x000fea0003c00000 */
[----:B------:R-:W-:-:S07]  /*1100*/  IMAD.MOV.U32 R12, RZ, RZ, R8 ;  /* 0x000000ffff0c7224 */ /* 0x000fce00078e0008 */
.L_x_5:
[----:B------:R-:W-:Y:S05]  /*1110*/  BSYNC.RECONVERGENT B2 ;  /* 0x0000000000027941 */ /* 0x000fea0003800200 */
.L_x_4:
[----:B------:R-:W-:Y:S01]  /*1120*/  MOV R9, 0x40400000 ;  /* 0x4040000000097802 */ /* 0x000fe20000000f00 */
[----:B------:R-:W-:Y:S01]  /*1130*/  IMAD.MOV.U32 R8, RZ, RZ, 0x3eaaaaab ;  /* 0x3eaaaaabff087424 */ /* 0x000fe200078e00ff */
[----:B------:R-:W0:Y:S01]  /*1140*/  FCHK P0, R29, 0.3333333432674407959 ;  /* 0x3eaaaaab1d007902 */ /* 0x000e220000000000 */
[----:B------:R-:W-:Y:S01]  /*1150*/  FADD R10, -R12, 1 ;  /* 0x3f8000000c0a7421 */ /* 0x000fe20000000100 */
[----:B------:R-:W-:Y:S01]  /*1160*/  BSSY.RECONVERGENT B2, `(.L_x_6) ;  /* 0x000000d000027945 */ /* 0x000fe20003800200 */
[----:B------:R-:W-:Y:S02]  /*1170*/  FFMA R8, R9, -R8, 1 ;  /* 0x3f80000009087423 */ /* 0x000fe40000000808 */
[----:B------:R-:W-:Y:S02]  /*1180*/  FMUL R11, R11, R10 ;  /* 0x0000000a0b0b7220 */ /* 0x000fe40000400000 */
[----:B------:R-:W-:-:S04]  /*1190*/  FFMA R8, R8, R9, 3 ;  /* 0x4040000008087423 */ /* 0x000fc80000000009 */
[----:B------:R-:W-:-:S04]  /*11a0*/  FFMA R31, R8, R29, RZ ;  /* 0x0000001d081f7223 */ /* 0x000fc800000000ff */
[----:B------:R-:W-:-:S04]  /*11b0*/  FFMA R9, R31, -0.3333333432674407959, R29 ;  /* 0xbeaaaaab1f097823 */ /* 0x000fc8000000001d */
[----:B------:R-:W-:Y:S01]  /*11c0*/  FFMA R31, R8, R9, R31 ;  /* 0x00000009081f7223 */ /* 0x000fe2000000001f */
[----:B0-----:R-:W-:Y:S06]  /*11d0*/  @!P0 BRA `(.L_x_7) ;  /* 0x0000000000148947 */ /* 0x001fec0003800000 */
[----:B------:R-:W-:Y:S01]  /*11e0*/  MOV R9, R29 ;  /* 0x0000001d00097202 */ /* 0x000fe20000000f00 */
[----:B------:R-:W-:Y:S01]  /*11f0*/  IMAD.MOV.U32 R8, RZ, RZ, 0x3eaaaaab ;  /* 0x3eaaaaabff087424 */ /* 0x000fe200078e00ff */
[----:B------:R-:W-:-:S07]  /*1200*/  MOV R28, 0x1220 ;  /* 0x00001220001c7802 */ /* 0x000fce0000000f00 */
[----:B------:R-:W-:Y:S05]  /*1210*/  CALL.REL.NOINC `($__internal_1_$__cuda_sm3x_div_rn_noftz_f32_slowpath) ;  /* 0x0000002400547944 */ /* 0x000fea0003c00000 */
[----:B------:R-:W-:-:S07]  /*1220*/  MOV R31, R8 ;  /* 0x00000008001f7202 */ /* 0x000fce0000000f00 */
.L_x_7:
[----:B------:R-:W-:Y:S05]  /*1230*/  BSYNC.RECONVERGENT B2 ;  /* 0x0000000000027941 */ /* 0x000fea0003800200 */
.L_x_6:
[----:B------:R-:W-:Y:S01]  /*1240*/  FADD R10, R22, R23 ;  /* 0x00000017160a7221 */ /* 0x000fe20000000000 */
[----:B------:R-:W-:Y:S02]  /*1250*/  HFMA2 R8, -RZ, RZ, 1.5966796875, -0.000380039215087890625 ;  /* 0x3e638e3aff087431 */ /* 0x000fe400000001ff */
[----:B------:R-:W-:Y:S01]  /*1260*/  IMAD.MOV.U32 R9, RZ, RZ, 0x408fffff ;  /* 0x408fffffff097424 */ /* 0x000fe200078e00ff */
[----:B------:R-:W0:Y:S01]  /*1270*/  FCHK P0, R7, 0.22222223877906799316 ;  /* 0x3e638e3a07007902 */ /* 0x000e220000000000 */
[----:B------:R-:W-:Y:S01]  /*1280*/  FADD R27, R21, R10 ;  /* 0x0000000a151b7221 */ /* 0x000fe20000000000 */
[----:B------:R-:W-:Y:S01]  /*1290*/  BSSY.RECONVERGENT B2, `(.L_x_8) ;  /* 0x0000014000027945 */ /* 0x000fe20003800200 */
[----:B------:R-:W-:Y:S02]  /*12a0*/  FADD R37, R31, 1 ;  /* 0x3f8000001f257421 */ /* 0x000fe40000000000 */
[----:B------:R-:W-:Y:S01]  /*12b0*/  FADD R28, R20, R27 ;  /* 0x0000001b141c7221 */ /* 0x000fe20000000000 */
[----:B------:R-:W-:-:S03]  /*12c0*/  FFMA R8, R9, -R8, 1 ;  /* 0x3f80000009087423 */ /* 0x000fc60000000808 */
[----:B------:R-:W-:Y:S01]  /*12d0*/  FADD R27, R19, R28 ;  /* 0x0000001c131b7221 */ /* 0x000fe20000000000 */
[----:B------:R-:W-:-:S03]  /*12e0*/  FFMA R8, R8, R9, 4.4999995231628417969 ;  /* 0x408fffff08087423 */ /* 0x000fc60000000009 */
[----:B------:R-:W-:Y:S01]  /*12f0*/  FADD R28, R18, R27 ;  /* 0x0000001b121c7221 */ /* 0x000fe20000000000 */
[----:B------:R-:W-:-:S03]  /*1300*/  FFMA R30, R7, R8, RZ ;  /* 0x00000008071e7223 */ /* 0x000fc600000000ff */
[----:B------:R-:W-:-:S04]  /*1310*/  FADD R9, R17, R28 ;  /* 0x0000001c11097221 */ /* 0x000fc80000000000 */
[----:B------:R-:W-:Y:S01]  /*1320*/  FADD R28, R16, R9 ;  /* 0x00000009101c7221 */ /* 0x000fe20000000000 */
[----:B------:R-:W-:-:S03]  /*1330*/  FFMA R9, R30, -0.22222223877906799316, R7 ;  /* 0xbe638e3a1e097823 */ /* 0x000fc60000000007 */
[----:B------:R-:W-:Y:S01]  /*1340*/  FADD R28, R15, R28 ;  /* 0x0000001c0f1c7221 */ /* 0x000fe20000000000 */
[----:B------:R-:W-:-:S03]  /*1350*/  FFMA R30, R8, R9, R30 ;  /* 0x00000009081e7223 */ /* 0x000fc6000000001e */
[----:B------:R-:W-:Y:S01]  /*1360*/  FMUL R29, R28, 0.11111111193895339966 ;  /* 0x3de38e391c1d7820 */ /* 0x000fe20000400000 */
[----:B0-----:R-:W-:Y:S06]  /*1370*/  @!P0 BRA `(.L_x_9) ;  /* 0x0000000000148947 */ /* 0x001fec0003800000 */
[----:B------:R-:W-:Y:S01]  /*1380*/  IMAD.MOV.U32 R9, RZ, RZ, R7 ;  /* 0x000000ffff097224 */ /* 0x000fe200078e0007 */
[----:B------:R-:W-:Y:S02]  /*1390*/  MOV R8, 0x3e638e3a ;  /* 0x3e638e3a00087802 */ /* 0x000fe40000000f00 */
[----:B------:R-:W-:-:S07]  /*13a0*/  MOV R28, 0x13c0 ;  /* 0x000013c0001c7802 */ /* 0x000fce0000000f00 */
[----:B------:R-:W-:Y:S05]  /*13b0*/  CALL.REL.NOINC `($__internal_1_$__cuda_sm3x_div_rn_noftz_f32_slowpath) ;  /* 0x0000002000ec7944 */ /* 0x000fea0003c00000 */
[----:B------:R-:W-:-:S07]  /*13c0*/  IMAD.MOV.U32 R30, RZ, RZ, R8 ;  /* 0x000000ffff1e7224 */ /* 0x000fce00078e0008 */
.L_x_9:
[----:B------:R-:W-:Y:S05]  /*13d0*/  BSYNC.RECONVERGENT B2 ;  /* 0x0000000000027941 */ /* 0x000fea0003800200 */
.L_x_8:
[----:B------:R-:W-:Y:S01]  /*13e0*/  MOV R7, 0x40400000 ;  /* 0x4040000000077802 */ /* 0x000fe20000000f00 */
[----:B------:R-:W-:Y:S01]  /*13f0*/  IMAD.MOV.U32 R8, RZ, RZ, 0x3eaaaaab ;  /* 0x3eaaaaabff087424 */ /* 0x000fe200078e00ff */
[----:B------:R-:W0:Y:S01]  /*1400*/  FCHK P0, R32, 0.3333333432674407959 ;  /* 0x3eaaaaab20007902 */ /* 0x000e220000000000 */
[----:B------:R-:W-:Y:S01]  /*1410*/  FADD R37, R37, R30 ;  /* 0x0000001e25257221 */ /* 0x000fe20000000000 */
[----:B------:R-:W-:Y:S01]  /*1420*/  BSSY.RECONVERGENT B2, `(.L_x_10) ;  /* 0x000000e000027945 */ /* 0x000fe20003800200 */
[----:B------:R-:W-:Y:S02]  /*1430*/  FFMA R8, R7, -R8, 1 ;  /* 0x3f80000007087423 */ /* 0x000fe40000000808 */
[----:B------:R-:W-:Y:S02]  /*1440*/  FADD R38, R37, -R12 ;  /* 0x8000000c25267221 */ /* 0x000fe40000000000 */
[----:B------:R-:W-:Y:S02]  /*1450*/  FFMA R7, R8, R7, 3 ;  /* 0x4040000008077423 */ /* 0x000fe40000000007 */
[----:B------:R-:W-:-:S02]  /*1460*/  FMUL R38, R38, R29 ;  /* 0x0000001d26267220 */ /* 0x000fc40000400000 */
        /* <DEDUP_REMOVED lines=9> */
.L_x_11:
[----:B------:R-:W-:Y:S05]  /*1500*/  BSYNC.RECONVERGENT B2 ;  /* 0x0000000000027941 */ /* 0x000fea0003800200 */
.L_x_10:
[----:B------:R-:W-:Y:S02]  /*1510*/  HFMA2 R9, -RZ, RZ, 1.5966796875, -0.000380039215087890625 ;  /* 0x3e638e3aff097431 */ /* 0x000fe400000001ff */
[----:B------:R-:W-:Y:S01]  /*1520*/  IMAD.MOV.U32 R8, RZ, RZ, 0x408fffff ;  /* 0x408fffffff087424 */ /* 0x000fe200078e00ff */
[----:B------:R-:W0:Y:S01]  /*1530*/  FCHK P0, R6, 0.22222223877906799316 ;  /* 0x3e638e3a06007902 */ /* 0x000e220000000000 */
[----:B------:R-:W-:Y:S01]  /*1540*/  BSSY.RECONVERGENT B2, `(.L_x_12) ;  /* 0x000000c000027945 */ /* 0x000fe20003800200 */
[----:B------:R-:W-:Y:S01]  /*1550*/  FADD R32, R7, 1 ;  /* 0x3f80000007207421 */ /* 0x000fe20000000000 */
[----:B------:R-:W-:-:S04]  /*1560*/  FFMA R9, R8, -R9, 1 ;  /* 0x3f80000008097423 */ /* 0x000fc80000000809 */
[----:B------:R-:W-:-:S04]  /*1570*/  FFMA R28, R9, R8, 4.4999995231628417969 ;  /* 0x408fffff091c7423 */ /* 0x000fc80000000008 */
[----:B------:R-:W-:-:S04]  /*1580*/  FFMA R9, R6, R28, RZ ;  /* 0x0000001c06097223 */ /* 0x000fc800000000ff */
[----:B------:R-:W-:-:S04]  /*1590*/  FFMA R8, R9, -0.22222223877906799316, R6 ;  /* 0xbe638e3a09087823 */ /* 0x000fc80000000006 */
[----:B------:R-:W-:Y:S01]  /*15a0*/  FFMA R8, R28, R8, R9 ;  /* 0x000000081c087223 */ /* 0x000fe20000000009 */
[----:B0-----:R-:W-:Y:S06]  /*15b0*/  @!P0 BRA `(.L_x_13) ;  /* 0x0000000000108947 */ /* 0x001fec0003800000 */
[----:B------:R-:W-:Y:S01]  /*15c0*/  IMAD.MOV.U32 R9, RZ, RZ, R6 ;  /* 0x000000ffff097224 */ /* 0x000fe200078e0006 */
[----:B------:R-:W-:Y:S02]  /*15d0*/  MOV R8, 0x3e638e3a ;  /* 0x3e638e3a00087802 */ /* 0x000fe40000000f00 */
[----:B------:R-:W-:-:S07]  /*15e0*/  MOV R28, 0x1600 ;  /* 0x00001600001c7802 */ /* 0x000fce0000000f00 */
[----:B------:R-:W-:Y:S05]  /*15f0*/  CALL.REL.NOINC `($__internal_1_$__cuda_sm3x_div_rn_noftz_f32_slowpath) ;  /* 0x00000020005c7944 */ /* 0x000fea0003c00000 */
.L_x_13:
[----:B------:R-:W-:Y:S05]  /*1600*/  BSYNC.RECONVERGENT B2 ;  /* 0x0000000000027941 */ /* 0x000fea0003800200 */
.L_x_12:
[----:B------:R-:W-:Y:S01]  /*1610*/  MOV R9, 0x3eaaaaab ;  /* 0x3eaaaaab00097802 */ /* 0x000fe20000000f00 */
[----:B------:R-:W-:Y:S01]  /*1620*/  IMAD.MOV.U32 R6, RZ, RZ, 0x40400000 ;  /* 0x40400000ff067424 */ /* 0x000fe200078e00ff */
[----:B------:R-:W0:Y:S01]  /*1630*/  FCHK P0, R4, 0.3333333432674407959 ;  /* 0x3eaaaaab04007902 */ /* 0x000e220000000000 */
[----:B------:R-:W-:Y:S01]  /*1640*/  FADD R31, -R31, 1 ;  /* 0x3f8000001f1f7421 */ /* 0x000fe20000000100 */
[----:B------:R-:W-:Y:S01]  /*1650*/  BSSY.RECONVERGENT B2, `(.L_x_14) ;  /* 0x0000015000027945 */ /* 0x000fe20003800200 */
[----:B------:R-:W-:Y:S01]  /*1660*/  FFMA R27, R6, -R9, 1 ;  /* 0x3f800000061b7423 */ /* 0x000fe20000000809 */
[----:B------:R-:W-:Y:S01]  /*1670*/  FADD R9, -R7, 1 ;  /* 0x3f80000007097421 */ /* 0x000fe20000000100 */
[----:B------:R-:W-:Y:S01]  /*1680*/  FADD R31, R31, R30 ;  /* 0x0000001e1f1f7221 */ /* 0x000fe20000000000 */
[--C-:B------:R-:W-:Y:S01]  /*1690*/  FADD R7, R32, R8.reuse ;  /* 0x0000000820077221 */ /* 0x100fe20000000000 */
[----:B------:R-:W-:Y:S01]  /*16a0*/  FFMA R34, R27, R6, 3 ;  /* 0x404000001b227423 */ /* 0x000fe20000000006 */
[----:B------:R-:W-:Y:S01]  /*16b0*/  FADD R9, R9, R8 ;  /* 0x0000000809097221 */ /* 0x000fe20000000000 */
[--C-:B------:R-:W-:Y:S01]  /*16c0*/  FADD R8, R31, -R12.reuse ;  /* 0x8000000c1f087221 */ /* 0x100fe20000000000 */
[--C-:B------:R-:W-:Y:S01]  /*16d0*/  FADD R6, R7, -R12.reuse ;  /* 0x8000000c07067221 */ /* 0x100fe20000000000 */
[----:B------:R-:W-:Y:S01]  /*16e0*/  FFMA R27, R4, R34, RZ ;  /* 0x00000022041b7223 */ /* 0x000fe200000000ff */
[----:B------:R-:W-:Y:S01]  /*16f0*/  FADD R30, R9, -R12 ;  /* 0x8000000c091e7221 */ /* 0x000fe20000000000 */
[-C--:B------:R-:W-:Y:S01]  /*1700*/  FMUL R7, R8, R29.reuse ;  /* 0x0000001d08077220 */ /* 0x080fe20000400000 */
[-C--:B------:R-:W-:Y:S01]  /*1710*/  FMUL R6, R6, R29.reuse ;  /* 0x0000001d06067220 */ /* 0x080fe20000400000 */
[----:B------:R-:W-:Y:S01]  /*1720*/  FFMA R28, R27, -0.3333333432674407959, R4 ;  /* 0xbeaaaaab1b1c7823 */ /* 0x000fe20000000004 */
[----:B------:R-:W-:-:S03]  /*1730*/  FMUL R30, R30, R29 ;  /* 0x0000001d1e1e7220 */ /* 0x000fc60000400000 */
[----:B------:R-:W-:Y:S01]  /*1740*/  FFMA R8, R34, R28, R27 ;  /* 0x0000001c22087223 */ /* 0x000fe2000000001b */
[----:B0-----:R-:W-:Y:S06]  /*1750*/  @!P0 BRA `(.L_x_15) ;  /* 0x0000000000108947 */ /* 0x001fec0003800000 */
[----:B------:R-:W-:Y:S02]  /*1760*/  HFMA2 R8, -RZ, RZ, 1.666015625, -0.052093505859375 ;  /* 0x3eaaaaabff087431 */ /* 0x000fe400000001ff */
[----:B------:R-:W-:Y:S01]  /*1770*/  IMAD.MOV.U32 R9, RZ, RZ, R4 ;  /* 0x000000ffff097224 */ /* 0x000fe200078e0004 */
[----:B------:R-:W-:-:S07]  /*1780*/  MOV R28, 0x17a0 ;  /* 0x000017a0001c7802 */ /* 0x000fce0000000f00 */
[----:B------:R-:W-:Y:S05]  /*1790*/  CALL.REL.NOINC `($__internal_1_$__cuda_sm3x_div_rn_noftz_f32_slowpath) ;  /* 0x0000001c00f47944 */ /* 0x000fea0003c00000 */
.L_x_15:
[----:B------:R-:W-:Y:S05]  /*17a0*/  BSYNC.RECONVERGENT B2 ;  /* 0x0000000000027941 */ /* 0x000fea0003800200 */
.L_x_14:
[----:B------:R-:W-:Y:S01]  /*17b0*/  FADD R27, R21, R10 ;  /* 0x0000000a151b7221 */ /* 0x000fe20000000000 */
[----:B------:R-:W-:Y:S01]  /*17c0*/  MOV R10, 0x3e638e3a ;  /* 0x3e638e3a000a7802 */ /* 0x000fe20000000f00 */
[----:B------:R-:W-:Y:S01]  /*17d0*/  IMAD.MOV.U32 R9, RZ, RZ, 0x408fffff ;  /* 0x408fffffff097424 */ /* 0x000fe200078e00ff */
[----:B------:R-:W-:Y:S01]  /*17e0*/  BSSY.RECONVERGENT B2, `(.L_x_16) ;  /* 0x0000016000027945 */ /* 0x000fe20003800200 */
[----:B------:R-:W-:Y:S02]  /*17f0*/  FADD R28, R20, R27 ;  /* 0x0000001b141c7221 */ /* 0x000fe40000000000 */
[----:B------:R-:W-:Y:S02]  /*1800*/  FFMA R10, R9, -R10, 1 ;  /* 0x3f800000090a7423 */ /* 0x000fe4000000080a */
[----:B------:R-:W-:Y:S01]  /*1810*/  FADD R27, R19, R28 ;  /* 0x0000001c131b7221 */ /* 0x000fe20000000000 */
[----:B------:R-:W-:Y:S01]  /*1820*/  FMUL R28, R4, R4 ;  /* 0x00000004041c7220 */ /* 0x000fe20000400000 */
[----:B------:R-:W-:-:S02]  /*1830*/  FFMA R4, R10, R9, 4.4999995231628417969 ;  /* 0x408fffff0a047423 */ /* 0x000fc40000000009 */
[----:B------:R-:W-:Y:S01]  /*1840*/  FADD R32, R18, R27 ;  /* 0x0000001b12207221 */ /* 0x000fe20000000000 */
[----:B------:R-:W0:Y:S01]  /*1850*/  FCHK P0, R28, 0.22222223877906799316 ;  /* 0x3e638e3a1c007902 */ /* 0x000e220000000000 */
[----:B------:R-:W-:Y:S02]  /*1860*/  FFMA R9, R4, R28, RZ ;  /* 0x0000001c04097223 */ /* 0x000fe400000000ff */
[----:B------:R-:W-:Y:S02]  /*1870*/  FADD R27, R17, R32 ;  /* 0x00000020111b7221 */ /* 0x000fe40000000000 */
[----:B------:R-:W-:Y:S02]  /*1880*/  FFMA R10, R9, -0.22222223877906799316, R28 ;  /* 0xbe638e3a090a7823 */ /* 0x000fe4000000001c */
[----:B------:R-:W-:Y:S02]  /*1890*/  FADD R32, R16, R27 ;  /* 0x0000001b10207221 */ /* 0x000fe40000000000 */
[----:B------:R-:W-:Y:S01]  /*18a0*/  FFMA R9, R4, R10, R9 ;  /* 0x0000000a04097223 */ /* 0x000fe20000000009 */
[----:B------:R-:W-:Y:S01]  /*18b0*/  FADD R10, R8, 1 ;  /* 0x3f800000080a7421 */ /* 0x000fe20000000000 */
[----:B------:R-:W-:-:S04]  /*18c0*/  FADD R32, R15, R32 ;  /* 0x000000200f207221 */ /* 0x000fc80000000000 */
[----:B------:R-:W-:Y:S01]  /*18d0*/  FMUL R4, R32, 0.027777777984738349915 ;  /* 0x3ce38e3920047820 */ /* 0x000fe20000400000 */
[----:B0-----:R-:W-:Y:S06]  /*18e0*/  @!P0 BRA `(.L_x_17) ;  /* 0x0000000000148947 */ /* 0x001fec0003800000 */
[----:B------:R-:W-:Y:S02]  /*18f0*/  HFMA2 R8, -RZ, RZ, 1.5966796875, -0.000380039215087890625 ;  /* 0x3e638e3aff087431 */ /* 0x000fe400000001ff */
[----:B------:R-:W-:Y:S01]  /*1900*/  IMAD.MOV.U32 R9, RZ, RZ, R28 ;  /* 0x000000ffff097224 */ /* 0x000fe200078e001c */
[----:B------:R-:W-:-:S07]  /*1910*/  MOV R28, 0x1930 ;  /* 0x00001930001c7802 */ /* 0x000fce0000000f00 */
[----:B------:R-:W-:Y:S05]  /*1920*/  CALL.REL.NOINC `($__internal_1_$__cuda_sm3x_div_rn_noftz_f32_slowpath) ;  /* 0x0000001c00907944 */ /* 0x000fea0003c00000 */
[----:B------:R-:W-:-:S07]  /*1930*/  IMAD.MOV.U32 R9, RZ, RZ, R8 ;  /* 0x000000ffff097224 */ /* 0x000fce00078e0008 */
.L_x_17:
[----:B------:R-:W-:Y:S05]  /*1940*/  BSYNC.RECONVERGENT B2 ;  /* 0x0000000000027941 */ /* 0x000fea0003800200 */
.L_x_16:
        /* <DEDUP_REMOVED lines=13> */
[----:B------:R-:W-:Y:S01]  /*1a20*/  HFMA2 R8, -RZ, RZ, 1.666015625, -0.052093505859375 ;  /* 0x3eaaaaabff087431 */ /* 0x000fe200000001ff */
[----:B------:R-:W-:Y:S02]  /*1a30*/  MOV R9, R3 ;  /* 0x0000000300097202 */ /* 0x000fe40000000f00 */
[----:B------:R-:W-:-:S07]  /*1a40*/  MOV R28, 0x1a60 ;  /* 0x00001a60001c7802 */ /* 0x000fce0000000f00 */
[----:B------:R-:W-:Y:S05]  /*1a50*/  CALL.REL.NOINC `($__internal_1_$__cuda_sm3x_div_rn_noftz_f32_slowpath) ;  /* 0x0000001c00447944 */ /* 0x000fea0003c00000 */
[----:B------:R-:W-:-:S07]  /*1a60*/  IMAD.MOV.U32 R27, RZ, RZ, R8 ;  /* 0x000000ffff1b7224 */ /* 0x000fce00078e0008 */
.L_x_19:
[----:B------:R-:W-:Y:S05]  /*1a70*/  BSYNC.RECONVERGENT B2 ;  /* 0x0000000000027941 */ /* 0x000fea0003800200 */
.L_x_18:
[----:B------:R-:W-:Y:S01]  /*1a80*/  HFMA2 R9, -RZ, RZ, 1.5966796875, -0.000380039215087890625 ;  /* 0x3e638e3aff097431 */ /* 0x000fe200000001ff */
[----:B------:R-:W-:Y:S01]  /*1a90*/  MOV R8, 0x408fffff ;  /* 0x408fffff00087802 */ /* 0x000fe20000000f00 */
[----:B------:R-:W-:Y:S01]  /*1aa0*/  FMUL R28, R3, R3 ;  /* 0x00000003031c7220 */ /* 0x000fe20000400000 */
[----:B------:R-:W-:Y:S01]  /*1ab0*/  BSSY.RECONVERGENT B2, `(.L_x_20) ;  /* 0x000000d000027945 */ /* 0x000fe20003800200 */
[----:B------:R-:W-:Y:S02]  /*1ac0*/  FADD R3, R27, 1 ;  /* 0x3f8000001b037421 */ /* 0x000fe40000000000 */
[----:B------:R-:W0:Y:S01]  /*1ad0*/  FCHK P0, R28, 0.22222223877906799316 ;  /* 0x3e638e3a1c007902 */ /* 0x000e220000000000 */
        /* <DEDUP_REMOVED lines=10> */
.L_x_21:
[----:B------:R-:W-:Y:S05]  /*1b80*/  BSYNC.RECONVERGENT B2 ;  /* 0x0000000000027941 */ /* 0x000fea0003800200 */
.L_x_20:
        /* <DEDUP_REMOVED lines=17> */
.L_x_23:
[----:B------:R-:W-:Y:S05]  /*1ca0*/  BSYNC.RECONVERGENT B2 ;  /* 0x0000000000027941 */ /* 0x000fea0003800200 */
.L_x_22:
[----:B------:R-:W-:Y:S01]  /*1cb0*/  MOV R28, 0x3e638e3a ;  /* 0x3e638e3a001c7802 */ /* 0x000fe20000000f00 */
[----:B------:R-:W-:Y:S01]  /*1cc0*/  FMUL R27, R2, R2 ;  /* 0x00000002021b7220 */ /* 0x000fe20000400000 */
[----:B------:R-:W-:Y:S01]  /*1cd0*/  IMAD.MOV.U32 R3, RZ, RZ, 0x408fffff ;  /* 0x408fffffff037424 */ /* 0x000fe200078e00ff */
[----:B------:R-:W-:Y:S01]  /*1ce0*/  BSSY.RECONVERGENT B2, `(.L_x_24) ;  /* 0x000000d000027945 */ /* 0x000fe20003800200 */
[----:B------:R-:W-:Y:S01]  /*1cf0*/  FADD R2, R8, 1 ;  /* 0x3f80000008027421 */ /* 0x000fe20000000000 */
[----:B------:R-:W0:Y:S01]  /*1d00*/  FCHK P0, R27, 0.22222223877906799316 ;  /* 0x3e638e3a1b007902 */ /* 0x000e220000000000 */
[----:B------:R-:W-:-:S04]  /*1d10*/  FFMA R28, R3, -R28, 1 ;  /* 0x3f800000031c7423 */ /* 0x000fc8000000081c */
[----:B------:R-:W-:-:S04]  /*1d20*/  FFMA R3, R28, R3, 4.4999995231628417969 ;  /* 0x408fffff1c037423 */ /* 0x000fc80000000003 */
[----:B------:R-:W-:-:S04]  /*1d30*/  FFMA R28, R3, R27, RZ ;  /* 0x0000001b031c7223 */ /* 0x000fc800000000ff */
[----:B------:R-:W-:-:S04]  /*1d40*/  FFMA R9, R28, -0.22222223877906799316, R27 ;  /* 0xbe638e3a1c097823 */ /* 0x000fc8000000001b */
[----:B------:R-:W-:Y:S01]  /*1d50*/  FFMA R8, R3, R9, R28 ;  /* 0x0000000903087223 */ /* 0x000fe2000000001c */
[----:B0-----:R-:W-:Y:S06]  /*1d60*/  @!P0 BRA `(.L_x_25) ;  /* 0x0000000000108947 */ /* 0x001fec0003800000 */
[----:B------:R-:W-:Y:S01]  /*1d70*/  MOV R9, R27 ;  /* 0x0000001b00097202 */ /* 0x000fe20000000f00 */
[----:B------:R-:W-:Y:S01]  /*1d80*/  IMAD.MOV.U32 R8, RZ, RZ, 0x3e638e3a ;  /* 0x3e638e3aff087424 */ /* 0x000fe200078e00ff */
[----:B------:R-:W-:-:S07]  /*1d90*/  MOV R28, 0x1db0 ;  /* 0x00001db0001c7802 */ /* 0x000fce0000000f00 */
[----:B------:R-:W-:Y:S05]  /*1da0*/  CALL.REL.NOINC `($__internal_1_$__cuda_sm3x_div_rn_noftz_f32_slowpath) ;  /* 0x0000001800707944 */ /* 0x000fea0003c00000 */
.L_x_25:
[----:B------:R-:W-:Y:S05]  /*1db0*/  BSYNC.RECONVERGENT B2 ;  /* 0x0000000000027941 */ /* 0x000fea0003800200 */
.L_x_24:
[----:B------:R-:W-:Y:S01]  /*1dc0*/  HFMA2 R3, -RZ, RZ, 2.125, 0 ;  /* 0x40400000ff037431 */ /* 0x000fe200000001ff */
[----:B------:R-:W-:Y:S01]  /*1dd0*/  MOV R28, 0x3eaaaaab ;  /* 0x3eaaaaab001c7802 */ /* 0x000fe20000000f00 */
[----:B------:R-:W0:Y:S01]  /*1de0*/  FCHK P0, R0, 0.3333333432674407959 ;  /* 0x3eaaaaab00007902 */ /* 0x000e220000000000 */
[----:B------:R-:W-:Y:S03]  /*1df0*/  BSSY.RECONVERGENT B2, `(.L_x_26) ;  /* 0x000000e000027945 */ /* 0x000fe60003800200 */
[----:B------:R-:W-:-:S04]  /*1e00*/  FFMA R28, R3, -R28, 1 ;  /* 0x3f800000031c7423 */ /* 0x000fc8000000081c */
[----:B------:R-:W-:Y:S01]  /*1e10*/  FFMA R28, R28, R3, 3 ;  /* 0x404000001c1c7423 */ /* 0x000fe20000000003 */
[----:B------:R-:W-:-:S03]  /*1e20*/  FADD R3, R2, R8 ;  /* 0x0000000802037221 */ /* 0x000fc60000000000 */
[----:B------:R-:W-:Y:S01]  /*1e30*/  FFMA R9, R0, R28, RZ ;  /* 0x0000001c00097223 */ /* 0x000fe200000000ff */
[----:B------:R-:W-:-:S03]  /*1e40*/  FADD R3, R3, -R12 ;  /* 0x8000000c03037221 */ /* 0x000fc60000000000 */
[----:B------:R-:W-:Y:S01]  /*1e50*/  FFMA R2, R9, -0.3333333432674407959, R0 ;  /* 0xbeaaaaab09027823 */ /* 0x000fe20000000000 */
[----:B------:R-:W-:-:S03]  /*1e60*/  FMUL R3, R3, R4 ;  /* 0x0000000403037220 */ /* 0x000fc60000400000 */
[----:B------:R-:W-:Y:S01]  /*1e70*/  FFMA R8, R28, R2, R9 ;  /* 0x000000021c087223 */ /* 0x000fe20000000009 */
[----:B0-----:R-:W-:Y:S06]  /*1e80*/  @!P0 BRA `(.L_x_27) ;  /* 0x0000000000108947 */ /* 0x001fec0003800000 */
[----:B------:R-:W-:Y:S01]  /*1e90*/  IMAD.MOV.U32 R9, RZ, RZ, R0 ;  /* 0x000000ffff097224 */ /* 0x000fe200078e0000 */
[----:B------:R-:W-:Y:S02]  /*1ea0*/  MOV R8, 0x3eaaaaab ;  /* 0x3eaaaaab00087802 */ /* 0x000fe40000000f00 */
[----:B------:R-:W-:-:S07]  /*1eb0*/  MOV R28, 0x1ed0 ;  /* 0x00001ed0001c7802 */ /* 0x000fce0000000f00 */
[----:B------:R-:W-:Y:S05]  /*1ec0*/  CALL.REL.NOINC `($__internal_1_$__cuda_sm3x_div_rn_noftz_f32_slowpath) ;  /* 0x0000001800287944 */ /* 0x000fea0003c00000 */
.L_x_27:
[----:B------:R-:W-:Y:S05]  /*1ed0*/  BSYNC.RECONVERGENT B2 ;  /* 0x0000000000027941 */ /* 0x000fea0003800200 */
.L_x_26:
        /* <DEDUP_REMOVED lines=12> */
[----:B------:R-:W-:Y:S01]  /*1fa0*/  HFMA2 R8, -RZ, RZ, 1.5966796875, -0.000380039215087890625 ;  /* 0x3e638e3aff087431 */ /* 0x000fe200000001ff */
[----:B------:R-:W-:Y:S02]  /*1fb0*/  MOV R9, R32 ;  /* 0x0000002000097202 */ /* 0x000fe40000000f00 */
[----:B------:R-:W-:-:S07]  /*1fc0*/  MOV R28, 0x1fe0 ;  /* 0x00001fe0001c7802 */ /* 0x000fce0000000f00 */
[----:B------:R-:W-:Y:S05]  /*1fd0*/  CALL.REL.NOINC `($__internal_1_$__cuda_sm3x_div_rn_noftz_f32_slowpath) ;  /* 0x0000001400e47944 */ /* 0x000fea0003c00000 */
[----:B------:R-:W-:-:S07]  /*1fe0*/  IMAD.MOV.U32 R27, RZ, RZ, R8 ;  /* 0x000000ffff1b7224 */ /* 0x000fce00078e0008 */
.L_x_29:
[----:B------:R-:W-:Y:S05]  /*1ff0*/  BSYNC.RECONVERGENT B2 ;  /* 0x0000000000027941 */ /* 0x000fea0003800200 */
.L_x_28:
[----:B------:R-:W0:Y:S01]  /*2000*/  LDC.64 R8, c[0x0][0x390] ;  /* 0x0000e400ff087b82 */ /* 0x000e220000000a00 */
[----:B------:R-:W-:Y:S01]  /*2010*/  MOV R37, RZ ;  /* 0x000000ff00257202 */ /* 0x000fe20000000f00 */
[----:B------:R-:W-:Y:S01]  /*2020*/  FADD R27, R0, R27 ;  /* 0x0000001b001b7221 */ /* 0x000fe20000000000 */
[----:B------:R-:W-:Y:S02]  /*2030*/  IMAD.MOV.U32 R31, RZ, RZ, RZ ;  /* 0x000000ffff1f7224 */ /* 0x000fe400078e00ff */
[----:B------:R-:W-:Y:S02]  /*2040*/  HFMA2 R33, -RZ, RZ, 0, 0 ;  /* 0x00000000ff217431 */ /* 0x000fe400000001ff */
[----:B------:R-:W-:Y:S01]  /*2050*/  IMAD.MOV.U32 R35, RZ, RZ, RZ ;  /* 0x000000ffff237224 */ /* 0x000fe200078e00ff */
[----:B------:R-:W1:Y:S01]  /*2060*/  LDCU UR4, c[0x0][0x3b0] ;  /* 0x00007600ff0477ac */ /* 0x000e620008000800 */
[----:B------:R-:W-:Y:S01]  /*2070*/  FADD R11, -R22, R11 ;  /* 0x0000000b160b7221 */ /* 0x000fe20000000100 */
[----:B------:R-:W-:Y:S01]  /*2080*/  IMAD.MOV.U32 R45, RZ, RZ, RZ ;  /* 0x000000ffff2d7224 */ /* 0x000fe200078e00ff */
[----:B------:R-:W2:Y:S01]  /*2090*/  LDCU UR5, c[0x0][0x3b0] ;  /* 0x00007600ff0577ac */ /* 0x000ea20008000800 */
[----:B------:R-:W-:Y:S01]  /*20a0*/  FADD R6, -R21, R6 ;  /* 0x0000000615067221 */ /* 0x000fe20000000100 */
[----:B------:R-:W-:Y:S01]  /*20b0*/  FADD R38, -R23, R38 ;  /* 0x0000002617267221 */ /* 0x000fe20000000100 */
[----:B------:R-:W3:Y:S01]  /*20c0*/  LDCU UR8, c[0x0][0x3b0] ;  /* 0x00007600ff0877ac */ /* 0x000ee20008000800 */
[----:B0-----:R-:W-:-:S06]  /*20d0*/  IMAD.WIDE R8, R24, 0x4, R8 ;  /* 0x0000000418087825 */ /* 0x001fcc00078e0208 */
[----:B------:R0:W4:Y:S01]  /*20e0*/  LDG.E R8, desc[UR12][R8.64] ;  /* 0x0000000c08087981 */ /* 0x000122000c1e1900 */
[----:B------:R-:W-:Y:S01]  /*20f0*/  FADD R32, R27, -R12 ;  /* 0x8000000c1b207221 */ /* 0x000fe20000000000 */
[----:B------:R-:W-:Y:S02]  /*2100*/  HFMA2 R27, -RZ, RZ, 0, 0 ;  /* 0x00000000ff1b7431 */ /* 0x000fe400000001ff */
[----:B-1----:R-:W-:Y:S01]  /*2110*/  FMUL R11, R11, UR4 ;  /* 0x000000040b0b7c20 */ /* 0x002fe20008400000 */
[----:B------:R-:W-:Y:S01]  /*2120*/  FADD R30, -R19, R30 ;  /* 0x0000001e131e7221 */ /* 0x000fe20000000100 */
[----:B------:R-:W-:Y:S01]  /*2130*/  FFMA R32, R32, R4, -R15 ;  /* 0x0000000420207223 */ /* 0x000fe2000000080f */
[----:B------:R-:W-:Y:S01]  /*2140*/  FADD R4, -R20, R7 ;  /* 0x0000000714047221 */ /* 0x000fe20000000100 */
[----:B------:R-:W-:Y:S01]  /*2150*/  FADD R3, -R16, R3 ;  /* 0x0000000310037221 */ /* 0x000fe20000000100 */
[----:B------:R-:W-:Y:S01]  /*2160*/  FMUL R38, R38, UR4 ;  /* 0x0000000426267c20 */ /* 0x000fe20008400000 */
[----:B------:R-:W-:Y:S01]  /*2170*/  FADD R29, -R18, R29 ;  /* 0x0000001d121d7221 */ /* 0x000fe20000000100 */
[----:B0-----:R-:W-:-:S02]  /*2180*/  HFMA2 R9, -RZ, RZ, 0, 0 ;  /* 0x00000000ff097431 */ /* 0x001fc400000001ff */
[----:B------:R-:W-:Y:S01]  /*2190*/  FMUL R4, R4, UR4 ;  /* 0x0000000404047c20 */ /* 0x000fe20008400000 */
[----:B--2---:R-:W-:Y:S01]  /*21a0*/  FMUL R3, R3, UR5 ;  /* 0x0000000503037c20 */ /* 0x004fe20008400000 */
[----:B------:R-:W-:Y:S01]  /*21b0*/  FADD R10, -R17, R10 ;  /* 0x0000000a110a7221 */ /* 0x000fe20000000100 */
[----:B---3--:R-:W-:Y:S01]  /*21c0*/  FMUL R32, R32, UR8 ;  /* 0x0000000820207c20 */ /* 0x008fe20008400000 */
[----:B------:R-:W-:Y:S02]  /*21d0*/  BSSY.RECONVERGENT B0, `(.L_x_30) ;  /* 0x000011c000007945 */ /* 0x000fe40003800200 */
[----:B------:R-:W-:Y:S01]  /*21e0*/  FMUL R10, R10, UR4 ;  /* 0x000000040a0a7c20 */ /* 0x000fe20008400000 */
[----:B----4-:R-:W-:-:S04]  /*21f0*/  ISETP.NE.AND P1, PT, R8, RZ, PT ;  /* 0x000000ff0800720c */ /* 0x010fc80003f25270 */
[----:B------:R-:W-:Y:S02]  /*2200*/  SEL R2, RZ, 0x1, P1 ;  /* 0x00000001ff027807 */ /* 0x000fe40000800000 */
[----:B------:R-:W-:Y:S02]  /*2210*/  P2R R8, PR, RZ, 0x2 ;  /* 0x00000002ff087803 */ /* 0x000fe40000000000 */
[----:B------:R-:W-:Y:S02]  /*2220*/  SHF.L.U32 R2, R2, 0x2, RZ ;  /* 0x0000000202027819 */ /* 0x000fe400000006ff */
[----:B------:R-:W-:Y:S02]  /*2230*/  FSEL R41, RZ, 1, P1 ;  /* 0x3f800000ff297808 */ /* 0x000fe40000800000 */
[C---:B------:R-:W-:Y:S02]  /*2240*/  ISETP.EQ.AND P0, PT, R2.reuse, -0x38, PT ;  /* 0xffffffc80200780c */ /* 0x040fe40003f02270 */
[C---:B------:R-:W-:Y:S01]  /*2250*/  ISETP.EQ.AND P3, PT, R2.reuse, -0x34, PT ;  /* 0xffffffcc0200780c */ /* 0x040fe20003f62270 */
[C---:B------:R-:W-:Y:S01]  /*2260*/  FFMA R43, R41.reuse, R11, R22 ;  /* 0x0000000b292b7223 */ /* 0x040fe20000000016 */
[C---:B------:R-:W-:Y:S01]  /*2270*/  ISETP.EQ.AND P1, PT, R2.reuse, -0x30, PT ;  /* 0xffffffd00200780c */ /* 0x040fe20003f22270 */
[----:B------:R-:W-:Y:S01]  /*2280*/  HFMA2 R11, -RZ, RZ, 0, 0 ;  /* 0x00000000ff0b7431 */ /* 0x000fe200000001ff */
[C---:B------:R-:W-:Y:S01]  /*2290*/  ISETP.EQ.AND P2, PT, R2.reuse, -0x2c, PT ;  /* 0xffffffd40200780c */ /* 0x040fe20003f42270 */
[----:B------:R-:W-:Y:S01]  /*22a0*/  HFMA2 R22, -RZ, RZ, 0, 0 ;  /* 0x00000000ff167431 */ /* 0x000fe200000001ff */
[C---:B------:R-:W-:Y:S01]  /*22b0*/  ISETP.EQ.AND P5, PT, R2.reuse, -0x24, PT ;  /* 0xffffffdc0200780c */ /* 0x040fe20003fa2270 */
[C---:B------:R-:W-:Y:S01]  /*22c0*/  FFMA R4, R41.reuse, R4, R20 ;  /* 0x0000000429047223 */ /* 0x040fe20000000014 */
[C---:B------:R-:W-:Y:S01]  /*22d0*/  ISETP.EQ.AND P4, PT, R2.reuse, -0x20, PT ;  /* 0xffffffe00200780c */ /* 0x040fe20003f82270 */
[C---:B------:R-:W-:Y:S01]  /*22e0*/  FFMA R39, R41.reuse, R38, R23 ;  /* 0x0000002629277223 */ /* 0x040fe20000000017 */
[C---:B------:R-:W-:Y:S01]  /*22f0*/  ISETP.EQ.AND P6, PT, R2.reuse, 0x1c, PT ;  /* 0x0000001c0200780c */ /* 0x040fe20003fc2270 */
[C---:B------:R-:W-:Y:S01]  /*2300*/  FFMA R10, R41.reuse, R10, R17 ;  /* 0x0000000a290a7223 */ /* 0x040fe20000000011 */
[----:B------:R-:W-:Y:S01]  /*2310*/  @P0 MOV R37, 0x3 ;  /* 0x0000000300250802 */ /* 0x000fe20000000f00 */
[----:B------:R-:W-:Y:S01]  /*2320*/  FFMA R15, R41, R32, R15 ;  /* 0x00000020290f7223 */ /* 0x000fe2000000000f */
[----:B------:R-:W-:Y:S01]  /*2330*/  ISETP.EQ.AND P0, PT, R2, -0x28, PT ;  /* 0xffffffd80200780c */ /* 0x000fe20003f02270 */
[----:B------:R-:W-:Y:S01]  /*2340*/  @P1 IMAD.MOV.U32 R27, RZ, RZ, 0x3 ;  /* 0x00000003ff1b1424 */ /* 0x000fe200078e00ff */
[----:B------:R-:W-:-:S02]  /*2350*/  @P3 MOV R37, 0x1 ;  /* 0x0000000100253802 */ /* 0x000fc40000000f00 */
[----:B------:R-:W-:Y:S01]  /*2360*/  @P1 MOV R37, 0x4 ;  /* 0x0000000400251802 */ /* 0x000fe20000000f00 */
[----:B------:R-:W-:Y:S01]  /*2370*/  @P2 IMAD.MOV.U32 R37, RZ, RZ, 0x2 ;  /* 0x00000002ff252424 */ /* 0x000fe200078e00ff */
[----:B------:R-:W-:Y:S02]  /*2380*/  @P2 MOV R27, 0x1 ;  /* 0x00000001001b2802 */ /* 0x000fe40000000f00 */
[C---:B------:R-:W-:Y:S02]  /*2390*/  ISETP.EQ.AND P2, PT, R2.reuse, -0x1c, PT ;  /* 0xffffffe40200780c */ /* 0x040fe40003f42270 */
[----:B------:R-:W-:Y:S02]  /*23a0*/  @P4 MOV R33, 0x3 ;  /* 0x0000000300214802 */ /* 0x000fe40000000f00 */
[----:B------:R-:W-:Y:S01]  /*23b0*/  ISETP.EQ.AND P3, PT, R2, 0x8, PT ;  /* 0x000000080200780c */ /* 0x000fe20003f62270 */
[----:B------:R-:W-:Y:S01]  /*23c0*/  @P0 IMAD.MOV.U32 R37, RZ, RZ, 0x1 ;  /* 0x00000001ff250424 */ /* 0x000fe200078e00ff */
[----:B------:R-:W-:Y:S01]  /*23d0*/  @P0 MOV R31, 0x3 ;  /* 0x00000003001f0802 */ /* 0x000fe20000000f00 */
[----:B------:R-:W-:Y:S01]  /*23e0*/  @P5 IMAD.MOV.U32 R37, RZ, RZ, 0x3 ;  /* 0x00000003ff255424 */ /* 0x000fe200078e00ff */
[----:B------:R-:W-:-:S02]  /*23f0*/  @P0 MOV R27, 0x4 ;  /* 0x00000004001b0802 */ /* 0x000fc40000000f00 */
[C---:B------:R-:W-:Y:S02]  /*2400*/  ISETP.EQ.AND P0, PT, R2.reuse, -0x18, PT ;  /* 0xffffffe80200780c */ /* 0x040fe40003f02270 */
[----:B------:R-:W-:Y:S02]  /*2410*/  @P5 MOV R31, 0x1 ;  /* 0x00000001001f5802 */ /* 0x000fe40000000f00 */
[----:B------:R-:W-:Y:S01]  /*2420*/  @P5 MOV R27, 0x2 ;  /* 0x00000002001b5802 */ /* 0x000fe20000000f00 */
[----:B------:R-:W-:Y:S01]  /*2430*/  @P4 IMAD.MOV.U32 R27, RZ, RZ, 0x1 ;  /* 0x00000001ff1b4424 */ /* 0x000fe200078e00ff */
[----:B------:R-:W-:Y:S01]  /*2440*/  @P4 MOV R31, 0x4 ;  /* 0x00000004001f4802 */ /* 0x000fe20000000f00 */
[----:B------:R-:W-:Y:S01]  /*2450*/  @P2 IMAD.MOV.U32 R31, RZ, RZ, 0x2 ;  /* 0x00000002ff1f2424 */ /* 0x000fe200078e00ff */
[----:B------:R-:W-:Y:S01]  /*2460*/  @P4 MOV R37, 0x2 ;  /* 0x0000000200254802 */ /* 0x000fe20000000f00 */
[----:B------:R-:W-:Y:S01]  /*2470*/  @P3 IMAD.MOV.U32 R22, RZ, RZ, 0x3 ;  /* 0x00000003ff163424 */ /* 0x000fe200078e00ff */
[----:B------:R-:W-:-:S02]  /*2480*/  ISETP.EQ.AND P5, PT, R2, -0x14, PT ;  /* 0xffffffec0200780c */ /* 0x000fc40003fa2270 */
[----:B------:R-:W-:Y:S01]  /*2490*/  @P2 MOV R33, 0x1 ;  /* 0x0000000100212802 */ /* 0x000fe20000000f00 */
[----:B------:R-:W-:Y:S01]  /*24a0*/  @P0 IMAD.MOV.U32 R35, RZ, RZ, 0x3 ;  /* 0x00000003ff230424 */ /* 0x000fe200078e00ff */
[----:B------:R-:W-:Y:S01]  /*24b0*/  @P2 MOV R27, 0x3 ;  /* 0x00000003001b2802 */ /* 0x000fe20000000f00 */
[----:B------:R-:W-:Y:S01]  /*24c0*/  @P0 IMAD.MOV.U32 R27, RZ, RZ, 0x2 ;  /* 0x00000002ff1b0424 */ /* 0x000fe200078e00ff */
[----:B------:R-:W-:Y:S02]  /*24d0*/  @P2 MOV R37, 0x4 ;  /* 0x0000000400252802 */ /* 0x000fe40000000f00 */
[C---:B------:R-:W-:Y:S02]  /*24e0*/  ISETP.EQ.AND P2, PT, R2.reuse, -0x10, PT ;  /* 0xfffffff00200780c */ /* 0x040fe40003f42270 */
[----:B------:R-:W-:Y:S02]  /*24f0*/  @P0 MOV R33, 0x4 ;  /* 0x0000000400210802 */ /* 0x000fe40000000f00 */
[----:B------:R-:W-:Y:S01]  /*2500*/  @P0 MOV R31, 0x1 ;  /* 0x00000001001f0802 */ /* 0x000fe20000000f00 */
[----:B------:R-:W-:Y:S01]  /*2510*/  @P5 IMAD.MOV.U32 R33, RZ, RZ, 0x2 ;  /* 0x00000002ff215424 */ /* 0x000fe200078e00ff */
[----:B------:R-:W-:Y:S01]  /*2520*/  @P0 MOV R37, 0x7 ;  /* 0x0000000700250802 */ /* 0x000fe20000000f00 */
[----:B------:R-:W-:Y:S01]  /*2530*/  @P5 IMAD.MOV.U32 R27, RZ, RZ, 0x4 ;  /* 0x00000004ff1b5424 */ /* 0x000fe200078e00ff */
[----:B------:R-:W-:-:S02]  /*2540*/  ISETP.EQ.AND P0, PT, R2, -0xc, PT ;  /* 0xfffffff40200780c */ /* 0x000fc40003f02270 */
[----:B------:R-:W-:Y:S02]  /*2550*/  @P5 MOV R35, 0x1 ;  /* 0x0000000100235802 */ /* 0x000fe40000000f00 */
[----:B------:R-:W-:Y:S01]  /*2560*/  @P5 MOV R31, 0x3 ;  /* 0x00000003001f5802 */ /* 0x000fe20000000f00 */
[----:B------:R-:W-:Y:S01]  /*2570*/  @P2 IMAD.MOV.U32 R35, RZ, RZ, 0x4 ;  /* 0x00000004ff232424 */ /* 0x000fe200078e00ff */
[----:B------:R-:W-:Y:S01]  /*2580*/  @P5 MOV R37, 0x5 ;  /* 0x0000000500255802 */ /* 0x000fe20000000f00 */
[----:B------:R-:W-:Y:S01]  /*2590*/  @P2 IMAD.MOV.U32 R27, RZ, RZ, 0x7 ;  /* 0x00000007ff1b2424 */ /* 0x000fe200078e00ff */
[----:B------:R-:W-:Y:S02]  /*25a0*/  @P2 MOV R9, 0x3 ;  /* 0x0000000300092802 */ /* 0x000fe40000000f00 */
[----:B------:R-:W-:Y:S02]  /*25b0*/  @P2 MOV R33, 0x1 ;  /* 0x0000000100212802 */ /* 0x000fe40000000f00 */
[----:B------:R-:W-:Y:S01]  /*25c0*/  @P2 MOV R31, 0x2 ;  /* 0x00000002001f2802 */ /* 0x000fe20000000f00 */
[----:B------:R-:W-:Y:S01]  /*25d0*/  @P0 IMAD.MOV.U32 R35, RZ, RZ, 0x2 ;  /* 0x00000002ff230424 */ /* 0x000fe200078e00ff */
[----:B------:R-:W-:Y:S01]  /*25e0*/  @P2 MOV R37, 0x8 ;  /* 0x0000000800252802 */ /* 0x000fe20000000f00 */
[----:B------:R-:W-:Y:S01]  /*25f0*/  @P0 IMAD.MOV.U32 R27, RZ, RZ, 0x5 ;  /* 0x00000005ff1b0424 */ /* 0x000fe200078e00ff */
[----:B------:R-:W-:-:S02]  /*2600*/  ISETP.EQ.AND P4, PT, R2, RZ, PT ;  /* 0x000000ff0200720c */ /* 0x000fc40003f82270 */
[----:B------:R-:W-:Y:S02]  /*2610*/  @P0 MOV R9, 0x1 ;  /* 0x0000000100090802 */ /* 0x000fe40000000f00 */
[----:B------:R-:W-:Y:S02]  /*2620*/  @P0 MOV R33, 0x3 ;  /* 0x0000000300210802 */ /* 0x000fe40000000f00 */
[----:B------:R-:W-:Y:S02]  /*2630*/  @P0 MOV R31, 0x4 ;  /* 0x00000004001f0802 */ /* 0x000fe40000000f00 */
[----:B------:R-:W-:Y:S02]  /*2640*/  @P0 MOV R37, 0x6 ;  /* 0x0000000600250802 */ /* 0x000fe40000000f00 */
[C---:B------:R-:W-:Y:S02]  /*2650*/  ISETP.EQ.AND P0, PT, R2.reuse, 0x4, PT ;  /* 0x000000040200780c */ /* 0x040fe40003f02270 */
[----:B------:R-:W-:-:S02]  /*2660*/  ISETP.EQ.AND P5, PT, R2, -0x8, PT ;  /* 0xfffffff80200780c */ /* 0x000fc40003fa2270 */
[C---:B------:R-:W-:Y:S02]  /*2670*/  ISETP.EQ.AND P2, PT, R2.reuse, -0x4, PT ;  /* 0xfffffffc0200780c */ /* 0x040fe40003f42270 */
[----:B------:R-:W-:Y:S02]  /*2680*/  @P4 MOV R45, 0x3 ;  /* 0x00000003002d4802 */ /* 0x000fe40000000f00 */
[----:B------:R-:W-:Y:S02]  /*2690*/  P2R R34, PR, RZ, 0x1 ;  /* 0x00000001ff227803 */ /* 0x000fe40000000000 */
[C---:B------:R-:W-:Y:S02]  /*26a0*/  ISETP.EQ.AND P1, PT, R2.reuse, 0xc, PT ;  /* 0x0000000c0200780c */ /* 0x040fe40003f22270 */
[----:B------:R-:W-:Y:S02]  /*26b0*/  P2R R36, PR, RZ, 0x10 ;  /* 0x00000010ff247803 */ /* 0x000fe40000000000 */
[----:B------:R-:W-:Y:S01]  /*26c0*/  @P0 MOV R45, 0x1 ;  /* 0x00000001002d0802 */ /* 0x000fe20000000f00 */
[----:B------:R-:W-:Y:S01]  /*26d0*/  @P5 IMAD.MOV.U32 R11, RZ, RZ, 0x3 ;  /* 0x00000003ff0b5424 */ /* 0x000fe200078e00ff */
[----:B------:R-:W-:Y:S01]  /*26e0*/  ISETP.EQ.AND P0, PT, R2, 0x3c, PT ;  /* 0x0000003c0200780c */ /* 0x000fe20003f02270 */
[----:B------:R-:W-:Y:S01]  /*26f0*/  @P5 IMAD.MOV.U32 R33, RZ, RZ, 0x2 ;  /* 0x00000002ff215424 */ /* 0x000fe200078e00ff */
[----:B------:R-:W-:Y:S01]  /*2700*/  @P5 MOV R9, 0x4 ;  /* 0x0000000400095802 */ /* 0x000fe20000000f00 */
[----:B------:R-:W-:Y:S01]  /*2710*/  @P2 IMAD.MOV.U32 R11, RZ, RZ, 0x1 ;  /* 0x00000001ff0b2424 */ /* 0x000fe200078e00ff */
[----:B------:R-:W-:Y:S01]  /*2720*/  @P5 MOV R35, 0x1 ;  /* 0x0000000100235802 */ /* 0x000fe20000000f00 */
[----:B------:R-:W-:Y:S01]  /*2730*/  @P2 IMAD.MOV.U32 R33, RZ, RZ, 0x4 ;  /* 0x00000004ff212424 */ /* 0x000fe200078e00ff */
[----:B------:R-:W-:-:S02]  /*2740*/  @P5 MOV R31, 0x7 ;  /* 0x00000007001f5802 */ /* 0x000fc40000000f00 */
[----:B------:R-:W-:Y:S02]  /*2750*/  @P5 MOV R27, 0x8 ;  /* 0x00000008001b5802 */ /* 0x000fe40000000f00 */
[----:B------:R-:W-:Y:S01]  /*2760*/  @P5 MOV R37, 0x5 ;  /* 0x0000000500255802 */ /* 0x000fe20000000f00 */
[----:B------:R-:W-:Y:S01]  /*2770*/  @P2 IMAD.MOV.U32 R37, RZ, RZ, 0x7 ;  /* 0x00000007ff252424 */ /* 0x000fe200078e00ff */
[----:B------:R-:W-:Y:S02]  /*2780*/  ISETP.EQ.AND P5, PT, R2, 0x10, PT ;  /* 0x000000100200780c */ /* 0x000fe40003fa2270 */
[----:B------:R-:W-:Y:S02]  /*2790*/  @P2 MOV R9, 0x2 ;  /* 0x0000000200092802 */ /* 0x000fe40000000f00 */
[----:B------:R-:W-:Y:S02]  /*27a0*/  @P2 MOV R35, 0x3 ;  /* 0x0000000300232802 */ /* 0x000fe40000000f00 */
[----:B------:R-:W-:-:S02]  /*27b0*/  @P2 MOV R31, 0x5 ;  /* 0x00000005001f2802 */ /* 0x000fc40000000f00 */
[----:B------:R-:W-:Y:S02]  /*27c0*/  @P2 MOV R27, 0x6 ;  /* 0x00000006001b2802 */ /* 0x000fe40000000f00 */
[C---:B------:R-:W-:Y:S02]  /*27d0*/  ISETP.EQ.AND P2, PT, R2.reuse, 0x14, PT ;  /* 0x000000140200780c */ /* 0x040fe40003f42270 */
[----:B------:R-:W-:Y:S02]  /*27e0*/  P2R R28, PR, RZ, 0x1 ;  /* 0x00000001ff1c7803 */ /* 0x000fe40000000000 */
[C---:B------:R-:W-:Y:S02]  /*27f0*/  ISETP.EQ.AND P0, PT, R2.reuse, 0x18, PT ;  /* 0x000000180200780c */ /* 0x040fe40003f02270 */
[----:B------:R-:W-:Y:S02]  /*2800*/  ISETP.EQ.AND P4, PT, R2, 0x40, PT ;  /* 0x000000400200780c */ /* 0x000fe40003f82270 */
[----:B------:R-:W-:Y:S01]  /*2810*/  @P3 MOV R45, 0x4 ;  /* 0x00000004002d3802 */ /* 0x000fe20000000f00 */
[----:B------:R-:W-:Y:S01]  /*2820*/  @P1 IMAD.MOV.U32 R45, RZ, RZ, 0x2 ;  /* 0x00000002ff2d1424 */ /* 0x000fe200078e00ff */
[----:B------:R-:W-:-:S02]  /*2830*/  @P1 MOV R22, 0x1 ;  /* 0x0000000100161802 */ /* 0x000fc40000000f00 */
[----:B------:R-:W-:Y:S01]  /*2840*/  @P5 MOV R22, 0x4 ;  /* 0x0000000400165802 */ /* 0x000fe20000000f00 */
[----:B------:R-:W-:Y:S01]  /*2850*/  @P2 IMAD.MOV.U32 R22, RZ, RZ, 0x2 ;  /* 0x00000002ff162424 */ /* 0x000fe200078e00ff */
[----:B------:R-:W-:Y:S02]  /*2860*/  @P5 MOV R45, 0x1 ;  /* 0x00000001002d5802 */ /* 0x000fe40000000f00 */
[----:B------:R-:W-:Y:S02]  /*2870*/  P2R R12, PR, RZ, 0x10 ;  /* 0x00000010ff0c7803 */ /* 0x000fe40000000000 */
[----:B------:R-:W-:Y:S01]  /*2880*/  @P2 MOV R45, 0x3 ;  /* 0x00000003002d2802 */ /* 0x000fe20000000f00 */
[----:B------:R-:W-:Y:S01]  /*2890*/  @P0 IMAD.MOV.U32 R45, RZ, RZ, 0x2 ;  /* 0x00000002ff2d0424 */ /* 0x000fe200078e00ff */
[----:B------:R-:W-:Y:S02]  /*28a0*/  @P0 MOV R22, 0x1 ;  /* 0x0000000100160802 */ /* 0x000fe40000000f00 */
[----:B------:R-:W-:-:S02]  /*28b0*/  ISETP.EQ.AND P4, PT, R2, 0x20, PT ;  /* 0x000000200200780c */ /* 0x000fc40003f82270 */
[C---:B------:R-:W-:Y:S02]  /*28c0*/  ISETP.EQ.AND P0, PT, R2.reuse, 0x24, PT ;  /* 0x000000240200780c */ /* 0x040fe40003f02270 */
[----:B------:R-:W-:Y:S02]  /*28d0*/  @P6 MOV R22, 0x3 ;  /* 0x0000000300166802 */ /* 0x000fe40000000f00 */
[----:B------:R-:W-:Y:S02]  /*28e0*/  @P6 MOV R45, 0x4 ;  /* 0x00000004002d6802 */ /* 0x000fe40000000f00 */
[----:B------:R-:W-:Y:S02]  /*28f0*/  P2R R0, PR, RZ, 0x8 ;  /* 0x00000008ff007803 */ /* 0x000fe40000000000 */
[----:B------:R-:W-:-:S03]  /*2900*/  ISETP.EQ.AND P3, PT, R2, 0x30, PT ;  /* 0x000000300200780c */ /* 0x000fc60003f62270 */
[----:B------:R-:W-:Y:S01]  /*2910*/  @P4 IMAD.MOV.U32 R22, RZ, RZ, 0x2 ;  /* 0x00000002ff164424 */ /* 0x000fe200078e00ff */
[----:B------:R-:W-:Y:S01]  /*2920*/  @P4 MOV R45, 0x7 ;  /* 0x00000007002d4802 */ /* 0x000fe20000000f00 */
[----:B------:R-:W-:Y:S01]  /*2930*/  @P0 IMAD.MOV.U32 R45, RZ, RZ, 0x5 ;  /* 0x00000005ff2d0424 */ /* 0x000fe200078e00ff */
[C---:B------:R-:W-:Y:S02]  /*2940*/  ISETP.EQ.AND P4, PT, R2.reuse, 0x28, PT ;  /* 0x000000280200780c */ /* 0x040fe40003f82270 */
[----:B------:R-:W-:Y:S02]  /*2950*/  @P0 MOV R22, 0x4 ;  /* 0x0000000400160802 */ /* 0x000fe40000000f00 */
[----:B------:R-:W-:-:S09]  /*2960*/  ISETP.EQ.AND P0, PT, R2, 0x2c, PT ;  /* 0x0000002c0200780c */ /* 0x000fd20003f02270 */
[----:B------:R-:W-:Y:S02]  /*2970*/  @P4 MOV R22, 0x7 ;  /* 0x0000000700164802 */ /* 0x000fe40000000f00 */
[----:B------:R-:W-:Y:S02]  /*2980*/  @P4 MOV R45, 0x8 ;  /* 0x00000008002d4802 */ /* 0x000fe40000000f00 */
[----:B------:R-:W-:Y:S01]  /*2990*/  @P0 IMAD.MOV.U32 R22, RZ, RZ, 0x5 ;  /* 0x00000005ff160424 */ /* 0x000fe200078e00ff */
[----:B------:R-:W-:Y:S01]  /*29a0*/  @P0 MOV R45, 0x6 ;  /* 0x00000006002d0802 */ /* 0x000fe20000000f00 */
[----:B------:R-:W-:Y:S01]  /*29b0*/  @P3 IMAD.MOV.U32 R45, RZ, RZ, 0x5 ;  /* 0x00000005ff2d3424 */ /* 0x000fe200078e00ff */
[C---:B------:R-:W-:Y:S02]  /*29c0*/  ISETP.EQ.AND P4, PT, R2.reuse, 0x34, PT ;  /* 0x000000340200780c */ /* 0x040fe40003f82270 */
[----:B------:R-:W-:Y:S02]  /*29d0*/  ISETP.EQ.AND P0, PT, R2, 0x38, PT ;  /* 0x000000380200780c */ /* 0x000fe40003f02270 */
[----:B------:R-:W-:-:S02]  /*29e0*/  @P3 MOV R22, 0x8 ;  /* 0x0000000800163802 */ /* 0x000fc40000000f00 */
[----:B------:R-:W-:Y:S02]  /*29f0*/  ISETP.NE.AND P3, PT, R0, RZ, PT ;  /* 0x000000ff0000720c */ /* 0x000fe40003f65270 */
[----:B------:R-:W-:-:S05]  /*2a00*/  P2R R0, PR, RZ, 0x2 ;  /* 0x00000002ff007803 */ /* 0x000fca0000000000 */
[----:B------:R-:W-:Y:S02]  /*2a10*/  @P4 MOV R22, 0x6 ;  /* 0x0000000600164802 */ /* 0x000fe40000000f00 */
[----:B------:R-:W-:Y:S01]  /*2a20*/  @P4 MOV R45, 0x7 ;  /* 0x00000007002d4802 */ /* 0x000fe20000000f00 */
[----:B------:R-:W-:Y:S01]  /*2a30*/  @P0 IMAD.MOV.U32 R22, RZ, RZ, 0x5 ;  /* 0x00000005ff160424 */ /* 0x000fe200078e00ff */
[----:B------:R-:W-:Y:S02]  /*2a40*/  @P0 MOV R45, 0x6 ;  /* 0x00000006002d0802 */ /* 0x000fe40000000f00 */
[----:B------:R-:W-:Y:S02]  /*2a50*/  ISETP.NE.AND P0, PT, R28, RZ, PT ;  /* 0x000000ff1c00720c */ /* 0x000fe40003f05270 */
[----:B------:R-:W-:Y:S02]  /*2a60*/  ISETP.NE.AND P4, PT, R12, RZ, PT ;  /* 0x000000ff0c00720c */ /* 0x000fe40003f85270 */
[----:B------:R-:W-:-:S09]  /*2a70*/  P2R R12, PR, RZ, 0x8 ;  /* 0x00000008ff0c7803 */ /* 0x000fd20000000000 */
[----:B------:R-:W-:Y:S02]  /*2a80*/  @P0 MOV R22, 0x7 ;  /* 0x0000000700160802 */ /* 0x000fe40000000f00 */
[----:B------:R-:W-:Y:S01]  /*2a90*/  @P4 IMAD.MOV.U32 R22, RZ, RZ, 0x6 ;  /* 0x00000006ff164424 */ /* 0x000fe200078e00ff */
[----:B------:R-:W-:Y:S02]  /*2aa0*/  ISETP.NE.AND P4, PT, R36, RZ, PT ;  /* 0x000000ff2400720c */ /* 0x000fe40003f85270 */
[----:B------:R-:W-:Y:S02]  /*2ab0*/  ISETP.NE.AND P0, PT, R34, RZ, PT ;  /* 0x000000ff2200720c */ /* 0x000fe40003f05270 */
[----:B------:R-:W-:Y:S02]  /*2ac0*/  P2R R34, PR, RZ, 0x10 ;  /* 0x00000010ff227803 */ /* 0x000fe40000000000 */
[----:B------:R-:W-:-:S07]  /*2ad0*/  P2R R28, PR, RZ, 0x1 ;  /* 0x00000001ff1c7803 */ /* 0x000fce0000000000 */
[----:B------:R-:W-:Y:S02]  /*2ae0*/  @P4 MOV R11, 0x4 ;  /* 0x00000004000b4802 */ /* 0x000fe40000000f00 */
[----:B------:R-:W-:Y:S01]  /*2af0*/  @P0 MOV R11, 0x2 ;  /* 0x00000002000b0802 */ /* 0x000fe20000000f00 */
[----:B------:R-:W-:Y:S01]  /*2b00*/  @P3 IMAD.MOV.U32 R11, RZ, RZ, 0x1 ;  /* 0x00000001ff0b3424 */ /* 0x000fe200078e00ff */
[C---:B------:R-:W-:Y:S02]  /*2b10*/  ISETP.EQ.AND P0, PT, R2.reuse, 0x18, PT ;  /* 0x000000180200780c */ /* 0x040fe40003f02270 */
[C---:B------:R-:W-:Y:S02]  /*2b20*/  ISETP.EQ.AND P4, PT, R2.reuse, 0x20, PT ;  /* 0x000000200200780c */ /* 0x040fe40003f82270 */
[----:B------:R-:W-:Y:S02]  /*2b30*/  @P1 MOV R11, 0x3 ;  /* 0x00000003000b1802 */ /* 0x000fe40000000f00 */
[----:B------:R-:W-:Y:S01]  /*2b40*/  @P5 MOV R11, 0x2 ;  /* 0x00000002000b5802 */ /* 0x000fe20000000f00 */
[----:B------:R-:W-:Y:S01]  /*2b50*/  @P2 IMAD.MOV.U32 R11, RZ, RZ, 0x4 ;  /* 0x00000004ff0b2424 */ /* 0x000fe200078e00ff */
[----:B------:R-:W-:-:S02]  /*2b60*/  ISETP.EQ.AND P1, PT, R2, 0x24, PT ;  /* 0x000000240200780c */ /* 0x000fc40003f22270 */
[----:B------:R-:W-:-:S03]  /*2b70*/  ISETP.EQ.AND P3, PT, R2, 0x28, PT ;  /* 0x000000280200780c */ /* 0x000fc60003f62270 */
[----:B------:R-:W-:Y:S02]  /*2b80*/  @P0 MOV R11, 0x7 ;  /* 0x00000007000b0802 */ /* 0x000fe40000000f00 */
[----:B------:R-:W-:Y:S01]  /*2b90*/  @P6 MOV R11, 0x5 ;  /* 0x00000005000b6802 */ /* 0x000fe20000000f00 */
[----:B------:R-:W-:Y:S01]  /*2ba0*/  @P4 IMAD.MOV.U32 R11, RZ, RZ, 0x8 ;  /* 0x00000008ff0b4424 */ /* 0x000fe200078e00ff */
[C---:B------:R-:W-:Y:S02]  /*2bb0*/  ISETP.EQ.AND P0, PT, R2.reuse, 0x2c, PT ;  /* 0x0000002c0200780c */ /* 0x040fe40003f02270 */
[----:B------:R-:W-:Y:S02]  /*2bc0*/  ISETP.EQ.AND P4, PT, R2, 0x30, PT ;  /* 0x000000300200780c */ /* 0x000fe40003f82270 */
[----:B------:R-:W-:Y:S02]  /*2bd0*/  @P1 MOV R11, 0x6 ;  /* 0x00000006000b1802 */ /* 0x000fe40000000f00 */
[----:B------:R-:W-:-:S02]  /*2be0*/  @P3 MOV R11, 0x5 ;  /* 0x00000005000b3802 */ /* 0x000fc40000000f00 */
[----:B------:R-:W-:Y:S02]  /*2bf0*/  ISETP.NE.AND P3, PT, R12, RZ, PT ;  /* 0x000000ff0c00720c */ /* 0x000fe40003f65270 */
[----:B------:R-:W-:-:S03]  /*2c00*/  ISETP.NE.AND P1, PT, R0, RZ, PT ;  /* 0x000000ff0000720c */ /* 0x000fc60003f25270 */
[----:B------:R-:W-:Y:S01]  /*2c10*/  @P0 IMAD.MOV.U32 R11, RZ, RZ, 0x7 ;  /* 0x00000007ff0b0424 */ /* 0x000fe200078e00ff */
[----:B------:R-:W-:Y:S02]  /*2c20*/  ISETP.NE.AND P0, PT, R28, RZ, PT ;  /* 0x000000ff1c00720c */ /* 0x000fe40003f05270 */
[----:B------:R-:W-:Y:S02]  /*2c30*/  @P4 MOV R11, 0x6 ;  /* 0x00000006000b4802 */ /* 0x000fe40000000f00 */
[----:B------:R-:W-:Y:S02]  /*2c40*/  ISETP.NE.AND P4, PT, R34, RZ, PT ;  /* 0x000000ff2200720c */ /* 0x000fe40003f85270 */
[----:B------:R-:W-:Y:S02]  /*2c50*/  P2R R0, PR, RZ, 0x1 ;  /* 0x00000001ff007803 */ /* 0x000fe40000000000 */
[----:B------:R-:W-:Y:S02]  /*2c60*/  P2R R12, PR, RZ, 0x10 ;  /* 0x00000010ff0c7803 */ /* 0x000fe40000000000 */
[----:B------:R-:W-:-:S07]  /*2c70*/  P2R R28, PR, RZ, 0x40 ;  /* 0x00000040ff1c7803 */ /* 0x000fce0000000000 */
[----:B------:R-:W-:Y:S01]  /*2c80*/  @P4 MOV R9, 0x1 ;  /* 0x0000000100094802 */ /* 0x000fe20000000f00 */
[----:B------:R-:W-:Y:S01]  /*2c90*/  @P0 IMAD.MOV.U32 R9, RZ, RZ, 0x3 ;  /* 0x00000003ff090424 */ /* 0x000fe200078e00ff */
[C---:B------:R-:W-:Y:S02]  /*2ca0*/  ISETP.EQ.AND P4, PT, R2.reuse, 0x18, PT ;  /* 0x000000180200780c */ /* 0x040fe40003f82270 */
[----:B------:R-:W-:Y:S02]  /*2cb0*/  @P3 MOV R9, 0x2 ;  /* 0x0000000200093802 */ /* 0x000fe40000000f00 */
[----:B------:R-:W-:Y:S01]  /*2cc0*/  @P1 MOV R9, 0x4 ;  /* 0x0000000400091802 */ /* 0x000fe20000000f00 */
[----:B------:R-:W-:Y:S01]  /*2cd0*/  @P5 IMAD.MOV.U32 R9, RZ, RZ, 0x7 ;  /* 0x00000007ff095424 */ /* 0x000fe200078e00ff */
[----:B------:R-:W-:Y:S02]  /*2ce0*/  @P2 MOV R9, 0x5 ;  /* 0x0000000500092802 */ /* 0x000fe40000000f00 */
[----:B------:R-:W-:-:S05]  /*2cf0*/  ISETP.EQ.AND P0, PT, R2, 0x20, PT ;  /* 0x000000200200780c */ /* 0x000fca0003f02270 */
[----:B------:R-:W-:Y:S01]  /*2d00*/  @P4 MOV R9, 0x8 ;  /* 0x0000000800094802 */ /* 0x000fe20000000f00 */
[----:B------:R-:W-:Y:S01]  /*2d10*/  @P6 IMAD.MOV.U32 R9, RZ, RZ, 0x6 ;  /* 0x00000006ff096424 */ /* 0x000fe200078e00ff */
[C---:B------:R-:W-:Y:S02]  /*2d20*/  ISETP.EQ.AND P4, PT, R2.reuse, 0x24, PT ;  /* 0x000000240200780c */ /* 0x040fe40003f82270 */
[----:B------:R-:W-:-:S04]  /*2d30*/  ISETP.EQ.AND P6, PT, R2, 0x28, PT ;  /* 0x000000280200780c */ /* 0x000fc80003fc2270 */
[----:B------:R-:W-:Y:S02]  /*2d40*/  @P0 MOV R9, 0x5 ;  /* 0x0000000500090802 */ /* 0x000fe40000000f00 */
[----:B------:R-:W-:Y:S02]  /*2d50*/  ISETP.NE.AND P0, PT, R0, RZ, PT ;  /* 0x000000ff0000720c */ /* 0x000fe40003f05270 */
[----:B------:R-:W-:-:S03]  /*2d60*/  P2R R0, PR, RZ, 0x4 ;  /* 0x00000004ff007803 */ /* 0x000fc60000000000 */
[----:B------:R-:W-:Y:S02]  /*2d70*/  @P4 MOV R9, 0x7 ;  /* 0x0000000700094802 */ /* 0x000fe40000000f00 */
[----:B------:R-:W-:Y:S01]  /*2d80*/  ISETP.NE.AND P4, PT, R12, RZ, PT ;  /* 0x000000ff0c00720c */ /* 0x000fe20003f85270 */
[----:B------:R-:W-:Y:S01]  /*2d90*/  @P6 IMAD.MOV.U32 R9, RZ, RZ, 0x6 ;  /* 0x00000006ff096424 */ /* 0x000fe200078e00ff */
[----:B------:R-:W-:-:S11]  /*2da0*/  ISETP.EQ.AND P6, PT, R2, 0x18, PT ;  /* 0x000000180200780c */ /* 0x000fd60003fc2270 */
[----:B------:R-:W-:Y:S02]  /*2db0*/  @P4 MOV R35, 0x2 ;  /* 0x0000000200234802 */ /* 0x000fe40000000f00 */
[----:B------:R-:W-:Y:S01]  /*2dc0*/  @P0 MOV R35, 0x4 ;  /* 0x0000000400230802 */ /* 0x000fe20000000f00 */
[----:B------:R-:W-:Y:S01]  /*2dd0*/  @P3 IMAD.MOV.U32 R35, RZ, RZ, 0x7 ;  /* 0x00000007ff233424 */ /* 0x000fe200078e00ff */
[----:B------:R-:W-:Y:S02]  /*2de0*/  @P1 MOV R35, 0x5 ;  /* 0x0000000500231802 */ /* 0x000fe40000000f00 */
[----:B------:R-:W-:Y:S01]  /*2df0*/  @P5 MOV R35, 0x8 ;  /* 0x0000000800235802 */ /* 0x000fe20000000f00 */
[----:B------:R-:W-:Y:S01]  /*2e00*/  @P2 IMAD.MOV.U32 R35, RZ, RZ, 0x6 ;  /* 0x00000006ff232424 */ /* 0x000fe200078e00ff */
[----:B------:R-:W-:Y:S02]  /*2e10*/  @P6 MOV R35, 0x5 ;  /* 0x0000000500236802 */ /* 0x000fe40000000f00 */
[----:B------:R-:W-:Y:S01]  /*2e20*/  ISETP.NE.AND P6, PT, R28, RZ, PT ;  /* 0x000000ff1c00720c */ /* 0x000fe20003fc5270 */
[----:B------:R-:W-:Y:S01]  /*2e30*/  FMUL R28, R29, UR4 ;  /* 0x000000041d1c7c20 */ /* 0x000fe20008400000 */
[----:B------:R-:W-:Y:S01]  /*2e40*/  @P4 MOV R33, 0x7 ;  /* 0x0000000700214802 */ /* 0x000fe20000000f00 */
[C---:B------:R-:W-:Y:S01]  /*2e50*/  FFMA R29, R41.reuse, R3, R16 ;  /* 0x00000003291d7223 */ /* 0x040fe20000000010 */
[----:B------:R-:W-:Y:S01]  /*2e60*/  P2R R12, PR, RZ, 0x40 ;  /* 0x00000040ff0c7803 */ /* 0x000fe20000000000 */
[----:B------:R-:W-:Y:S01]  /*2e70*/  FFMA R28, R41, R28, R18 ;  /* 0x0000001c291c7223 */ /* 0x000fe20000000012 */
[----:B------:R-:W-:Y:S01]  /*2e80*/  @P0 MOV R33, 0x5 ;  /* 0x0000000500210802 */ /* 0x000fe20000000f00 */
[----:B------:R-:W-:Y:S01]  /*2e90*/  @P3 IMAD.MOV.U32 R33, RZ, RZ, 0x8 ;  /* 0x00000008ff213424 */ /* 0x000fe200078e00ff */
[----:B------:R-:W-:-:S02]  /*2ea0*/  @P1 MOV R33, 0x6 ;  /* 0x0000000600211802 */ /* 0x000fc40000000f00 */
[----:B------:R-:W-:Y:S01]  /*2eb0*/  @P5 MOV R33, 0x5 ;  /* 0x0000000500215802 */ /* 0x000fe20000000f00 */
[----:B------:R-:W-:Y:S01]  /*2ec0*/  @P2 IMAD.MOV.U32 R33, RZ, RZ, 0x7 ;  /* 0x00000007ff212424 */ /* 0x000fe200078e00ff */
[C---:B------:R-:W-:Y:S02]  /*2ed0*/  ISETP.EQ.AND P2, PT, R2.reuse, 0x3c, PT ;  /* 0x0000003c0200780c */ /* 0x040fe40003f42270 */
[----:B------:R-:W-:Y:S02]  /*2ee0*/  @P6 MOV R35, 0x7 ;  /* 0x0000000700236802 */ /* 0x000fe40000000f00 */
[----:B------:R-:W-:Y:S02]  /*2ef0*/  ISETP.EQ.AND P6, PT, R2, 0x20, PT ;  /* 0x000000200200780c */ /* 0x000fe40003fc2270 */
[----:B------:R-:W-:Y:S01]  /*2f00*/  @P4 MOV R31, 0x8 ;  /* 0x00000008001f4802 */ /* 0x000fe20000000f00 */
[----:B------:R-:W-:Y:S01]  /*2f10*/  @P0 IMAD.MOV.U32 R31, RZ, RZ, 0x6 ;  /* 0x00000006ff1f0424 */ /* 0x000fe200078e00ff */
[----:B------:R-:W-:-:S02]  /*2f20*/  @P3 MOV R31, 0x5 ;  /* 0x00000005001f3802 */ /* 0x000fc40000000f00 */
[----:B------:R-:W-:Y:S01]  /*2f30*/  @P1 MOV R31, 0x7 ;  /* 0x00000007001f1802 */ /* 0x000fe20000000f00 */
[----:B------:R-:W-:Y:S01]  /*2f40*/  @P5 IMAD.MOV.U32 R31, RZ, RZ, 0x6 ;  /* 0x00000006ff1f5424 */ /* 0x000fe200078e00ff */
[----:B------:R-:W-:Y:S02]  /*2f50*/  ISETP.EQ.AND P5, PT, R2, 0x2c, PT ;  /* 0x0000002c0200780c */ /* 0x000fe40003fa2270 */
[----:B------:R-:W-:Y:S02]  /*2f60*/  @P2 MOV R45, 0x8 ;  /* 0x00000008002d2802 */ /* 0x000fe40000000f00 */
[----:B------:R-:W-:Y:S01]  /*2f70*/  ISETP.NE.AND P2, PT, R0, RZ, PT ;  /* 0x000000ff0000720c */ /* 0x000fe20003f45270 */
[----:B------:R-:W-:Y:S01]  /*2f80*/  @P6 IMAD.MOV.U32 R35, RZ, RZ, 0x6 ;  /* 0x00000006ff236424 */ /* 0x000fe200078e00ff */
[----:B------:R-:W-:Y:S01]  /*2f90*/  ISETP.EQ.AND P6, PT, R2, 0x18, PT ;  /* 0x000000180200780c */ /* 0x000fe20003fc2270 */
[----:B------:R-:W-:Y:S01]  /*2fa0*/  FMUL R0, R6, UR4 ;  /* 0x0000000406007c20 */ /* 0x000fe20008400000 */
[----:B------:R-:W-:Y:S01]  /*2fb0*/  @P4 MOV R27, 0x5 ;  /* 0x00000005001b4802 */ /* 0x000fe20000000f00 */
[----:B------:R-:W0:Y:S01]  /*2fc0*/  LDC.64 R6, c[0x0][0x388] ;  /* 0x0000e200ff067b82 */ /* 0x000e220000000a00 */
[----:B------:R-:W-:Y:S01]  /*2fd0*/  @P0 MOV R27, 0x7 ;  /* 0x00000007001b0802 */ /* 0x000fe20000000f00 */
[----:B------:R-:W-:Y:S01]  /*2fe0*/  @P3 IMAD.MOV.U32 R27, RZ, RZ, 0x6 ;  /* 0x00000006ff1b3424 */ /* 0x000fe200078e00ff */
[C---:B------:R-:W-:Y:S01]  /*2ff0*/  ISETP.EQ.AND P3, PT, R2.reuse, 0x34, PT ;  /* 0x000000340200780c */ /* 0x040fe20003f62270 */
[----:B------:R-:W-:Y:S01]  /*3000*/  FFMA R0, R41, R0, R21 ;  /* 0x0000000029007223 */ /* 0x000fe20000000015 */
[----:B------:R-:W-:Y:S01]  /*3010*/  @P5 MOV R9, 0x8 ;  /* 0x0000000800095802 */ /* 0x000fe20000000f00 */
[--C-:B------:R-:W-:Y:S01]  /*3020*/  IMAD R17, R45, UR11, R24.reuse ;  /* 0x0000000b2d117c24 */ /* 0x100fe2000f8e0218 */
[C---:B------:R-:W-:Y:S01]  /*3030*/  ISETP.EQ.AND P5, PT, R2.reuse, 0x24, PT ;  /* 0x000000240200780c */ /* 0x040fe20003fa2270 */
[----:B------:R-:W1:Y:S01]  /*3040*/  LDC.64 R20, c[0x0][0x388] ;  /* 0x0000e200ff147b82 */ /* 0x000e620000000a00 */
[----:B------:R-:W-:Y:S01]  /*3050*/  @P2 MOV R31, 0x8 ;  /* 0x00000008001f2802 */ /* 0x000fe20000000f00 */
[----:B------:R-:W-:Y:S01]  /*3060*/  @P1 IMAD.MOV.U32 R27, RZ, RZ, 0x8 ;  /* 0x00000008ff1b1424 */ /* 0x000fe200078e00ff */
[----:B------:R-:W-:Y:S01]  /*3070*/  @P6 MOV R33, 0x6 ;  /* 0x0000000600216802 */ /* 0x000fe20000000f00 */
[--C-:B------:R-:W-:Y:S01]  /*3080*/  IMAD R9, R9, UR11, R24.reuse ;  /* 0x0000000b09097c24 */ /* 0x100fe2000f8e0218 */
[----:B------:R-:W-:Y:S01]  /*3090*/  ISETP.EQ.AND P6, PT, R2, 0x44, PT ;  /* 0x000000440200780c */ /* 0x000fe20003fc2270 */
[----:B------:R-:W-:Y:S01]  /*30a0*/  IMAD R27, R27, UR11, R24 ;  /* 0x0000000b1b1b7c24 */ /* 0x000fe2000f8e0218 */
[----:B------:R-:W-:Y:S01]  /*30b0*/  @P4 MOV R37, 0x6 ;  /* 0x0000000600254802 */ /* 0x000fe20000000f00 */
[----:B------:R-:W2:Y:S01]  /*30c0*/  LDC.64 R2, c[0x0][0x388] ;  /* 0x0000e200ff027b82 */ /* 0x000ea20000000a00 */
[----:B------:R-:W-:Y:S01]  /*30d0*/  @P3 IMAD.MOV.U32 R11, RZ, RZ, 0x8 ;  /* 0x00000008ff0b3424 */ /* 0x000fe200078e00ff */
[----:B------:R-:W-:-:S02]  /*30e0*/  @P0 MOV R37, 0x8 ;  /* 0x0000000800250802 */ /* 0x000fc40000000f00 */
[----:B------:R-:W-:Y:S02]  /*30f0*/  @P5 IMAD.MOV.U32 R35, RZ, RZ, 0x8 ;  /* 0x00000008ff235424 */ /* 0x000fe400078e00ff */
[----:B------:R-:W-:Y:S02]  /*3100*/  IMAD R11, R11, UR11, R24 ;  /* 0x0000000b0b0b7c24 */ /* 0x000fe4000f8e0218 */
[----:B0-----:R-:W-:Y:S02]  /*3110*/  IMAD.WIDE R16, R17, 0x4, R6 ;  /* 0x0000000411107825 */ /* 0x001fe400078e0206 */
[----:B------:R-:W-:Y:S02]  /*3120*/  @P6 MOV R22, 0x8 ;  /* 0x0000000800166802 */ /* 0x000fe40000000f00 */
[----:B------:R-:W-:Y:S01]  /*3130*/  ISETP.NE.AND P6, PT, R12, RZ, PT ;  /* 0x000000ff0c00720c */ /* 0x000fe20003fc5270 */
[----:B------:R-:W-:Y:S01]  /*3140*/  FMUL R12, R30, UR4 ;  /* 0x000000041e0c7c20 */ /* 0x000fe20008400000 */
[----:B------:R-:W-:-:S02]  /*3150*/  IMAD R35, R35, UR11, R24 ;  /* 0x0000000b23237c24 */ /* 0x000fc4000f8e0218 */
[--C-:B------:R-:W-:Y:S02]  /*3160*/  IMAD R37, R37, UR11, R24.reuse ;  /* 0x0000000b25257c24 */ /* 0x100fe4000f8e0218 */
[----:B------:R-:W-:Y:S01]  /*3170*/  FFMA R12, R41, R12, R19 ;  /* 0x0000000c290c7223 */ /* 0x000fe20000000013 */
[----:B------:R-:W-:Y:S02]  /*3180*/  IMAD R19, R22, UR11, R24 ;  /* 0x0000000b16137c24 */ /* 0x000fe4000f8e0218 */
[----:B------:R-:W0:Y:S02]  /*3190*/  LDC.64 R22, c[0x0][0x388] ;  /* 0x0000e200ff167b82 */ /* 0x000e240000000a00 */
[----:B------:R-:W-:Y:S02]  /*31a0*/  IMAD.WIDE R18, R19, 0x4, R6 ;  /* 0x0000000413127825 */ /* 0x000fe400078e0206 */
[----:B------:R-:W-:Y:S02]  /*31b0*/  @P6 MOV R33, 0x8 ;  /* 0x0000000800216802 */ /* 0x000fe40000000f00 */
[----:B--2---:R-:W-:Y:S01]  /*31c0*/  IMAD.WIDE R2, R37, 0x4, R2 ;  /* 0x0000000425027825 */ /* 0x004fe200078e0202 */
[----:B------:R2:W-:Y:S03]  /*31d0*/  STG.E desc[UR12][R18.64], R43 ;  /* 0x0000002b12007986 */ /* 0x0005e6000c10190c */
[----:B------:R-:W-:Y:S01]  /*31e0*/  IMAD R33, R33, UR11, R24 ;  /* 0x0000000b21217c24 */ /* 0x000fe2000f8e0218 */
[----:B------:R3:W-:Y:S01]  /*31f0*/  STG.E desc[UR12][R16.64], R39 ;  /* 0x0000002710007986 */ /* 0x0007e2000c10190c */
[----:B--2---:R-:W-:-:S04]  /*3200*/  IMAD.WIDE R18, R11, 0x4, R6 ;  /* 0x000000040b127825 */ /* 0x004fc800078e0206 */
[----:B---3--:R-:W-:Y:S01]  /*3210*/  IMAD R39, R31, UR11, R24 ;  /* 0x0000000b1f277c24 */ /* 0x008fe2000f8e0218 */
[----:B------:R2:W-:Y:S01]  /*3220*/  STG.E desc[UR12][R18.64], R0 ;  /* 0x0000000012007986 */ /* 0x0005e2000c10190c */
[----:B------:R-:W-:Y:S01]  /*3230*/  IMAD.WIDE R16, R9, 0x4, R6 ;  /* 0x0000000409107825 */ /* 0x000fe200078e0206 */
[----:B------:R-:W-:-:S03]  /*3240*/  IADD3 R9, PT, PT, R5, -0xd000000, RZ ;  /* 0xf300000005097810 */ /* 0x000fc60007ffe0ff */
[--C-:B------:R-:W-:Y:S01]  /*3250*/  IMAD.WIDE R30, R35, 0x4, R6.reuse ;  /* 0x00000004231e7825 */ /* 0x100fe200078e0206 */
[----:B------:R3:W-:Y:S01]  /*3260*/  STG.E desc[UR12][R16.64], R4 ;  /* 0x0000000410007986 */ /* 0x0007e2000c10190c */
[----:B------:R-:W-:Y:S02]  /*3270*/  ISETP.GT.U32.AND P0, PT, R9, 0x727fffff, PT ;  /* 0x727fffff0900780c */ /* 0x000fe40003f04070 */
[----:B------:R-:W-:Y:S01]  /*3280*/  IMAD.WIDE R6, R33, 0x4, R6 ;  /* 0x0000000421067825 */ /* 0x000fe200078e0206 */
[----:B------:R3:W-:Y:S01]  /*3290*/  STG.E desc[UR12][R30.64], R12 ;  /* 0x0000000c1e007986 */ /* 0x0007e2000c10190c */
[----:B--2---:R3:W2:Y:S02]  /*32a0*/  MUFU.RSQ R18, R5 ;  /* 0x0000000500127308 */ /* 0x0046a40000001400 */
[----:B-1----:R-:W-:Y:S01]  /*32b0*/  IMAD.WIDE R20, R39, 0x4, R20 ;  /* 0x0000000427147825 */ /* 0x002fe200078e0214 */
[----:B------:R3:W-:Y:S03]  /*32c0*/  STG.E desc[UR12][R6.64], R28 ;  /* 0x0000001c06007986 */ /* 0x0007e6000c10190c */
[----:B0-----:R-:W-:Y:S01]  /*32d0*/  IMAD.WIDE R22, R27, 0x4, R22 ;  /* 0x000000041b167825 */ /* 0x001fe200078e0216 */
[----:B------:R3:W-:Y:S04]  /*32e0*/  STG.E desc[UR12][R20.64], R10 ;  /* 0x0000000a14007986 */ /* 0x0007e8000c10190c */
[----:B------:R3:W-:Y:S04]  /*32f0*/  STG.E desc[UR12][R22.64], R29 ;  /* 0x0000001d16007986 */ /* 0x0007e8000c10190c */
[----:B------:R3:W-:Y:S01]  /*3300*/  STG.E desc[UR12][R2.64], R15 ;  /* 0x0000000f02007986 */ /* 0x0007e2000c10190c */
[----:B--2---:R-:W-:Y:S05]  /*3310*/  @!P0 BRA `(.L_x_31) ;  /* 0x00000000000c8947 */ /* 0x004fea0003800000 */
[----:B---3--:R-:W-:-:S07]  /*3320*/  MOV R6, 0x3340 ;  /* 0x0000334000067802 */ /* 0x008fce0000000f00 */
[----:B------:R-:W-:Y:S05]  /*3330*/  CALL.REL.NOINC `($__internal_0_$__cuda_sm20_sqrt_rn_f32_slowpath) ;  /* 0x0000000000b47944 */ /* 0x000fea0003c00000 */
[----:B------:R-:W-:Y:S05]  /*3340*/  BRA `(.L_x_32) ;  /* 0x0000000000107947 */ /* 0x000fea0003800000 */
.L_x_31:
[----:B------:R-:W-:Y:S01]  /*3350*/  FMUL.FTZ R0, R5, R18 ;  /* 0x0000001205007220 */ /* 0x000fe20000410000 */
[----:B---3--:R-:W-:-:S03]  /*3360*/  FMUL.FTZ R2, R18, 0.5 ;  /* 0x3f00000012027820 */ /* 0x008fc60000410000 */
[----:B------:R-:W-:-:S04]  /*3370*/  FFMA R5, -R0, R0, R5 ;  /* 0x0000000000057223 */ /* 0x000fc80000000105 */
[----:B------:R-:W-:-:S07]  /*3380*/  FFMA R0, R5, R2, R0 ;  /* 0x0000000205007223 */ /* 0x000fce0000000000 */
.L_x_32:
[----:B------:R-:W-:Y:S05]  /*3390*/  BSYNC.RECONVERGENT B0 ;  /* 0x0000000000007941 */ /* 0x000fea0003800200 */
.L_x_30:
[----:B------:R-:W0:Y:S01]  /*33a0*/  S2UR UR5, SR_CgaCtaId ;  /* 0x00000000000579c3 */ /* 0x000e220000008800 */
[----:B------:R-:W1:Y:S01]  /*33b0*/  LDCU.64 UR8, c[0x0][0x3a8] ;  /* 0x00007500ff0877ac */ /* 0x000e620008000a00 */
[----:B------:R-:W-:Y:S01]  /*33c0*/  FADD R0, RZ, R0 ;  /* 0x00000000ff007221 */ /* 0x000fe20000000000 */
[----:B------:R-:W-:Y:S01]  /*33d0*/  ISETP.NE.AND P1, PT, R8, RZ, PT ;  /* 0x000000ff0800720c */ /* 0x000fe20003f25270 */
[----:B------:R-:W-:Y:S01]  /*33e0*/  UMOV UR4, 0x400 ;  /* 0x0000040000047882 */ /* 0x000fe20000000000 */
[----:B------:R-:W-:Y:S02]  /*33f0*/  LOP3.LUT P0, RZ, R26, R25, RZ, 0xfc, !PT ;  /* 0x000000191aff7212 */ /* 0x000fe4000780fcff */
[----:B------:R-:W-:Y:S01]  /*3400*/  FSEL R0, R0, RZ, !P1 ;  /* 0x000000ff00007208 */ /* 0x000fe20004800000 */
[----:B-1----:R-:W-:Y:S01]  /*3410*/  IMAD R2, R25, UR8, R26 ;  /* 0x0000000819027c24 */ /* 0x002fe2000f8e021a */
[----:B0-----:R-:W-:Y:S02]  /*3420*/  ULEA UR4, UR5, UR4, 0x18 ;  /* 0x0000000405047291 */ /* 0x001fe4000f8ec0ff */
[----:B------:R-:W-:-:S04]  /*3430*/  UIMAD UR5, UR8, UR9, URZ ;  /* 0x00000009080572a4 */ /* 0x000fc8000f8e02ff */
[----:B------:R-:W-:Y:S01]  /*3440*/  LEA R3, R2, UR4, 0x2 ;  /* 0x0000000402037c11 */ /* 0x000fe2000f8e10ff */
[----:B------:R-:W-:-:S04]  /*3450*/  UISETP.GE.AND UP0, UPT, UR5, 0x2, UPT ;  /* 0x000000020500788c */ /* 0x000fc8000bf06270 */
[----:B------:R0:W-:Y:S05]  /*3460*/  STS [R3], R0 ;  /* 0x0000000003007388 */ /* 0x0001ea0000000800 */
[----:B------:R-:W-:Y:S05]  /*3470*/  BRA.U !UP0, `(.L_x_33) ;  /* 0x0000000108307547 */ /* 0x000fea000b800000 */
[----:B0-----:R-:W-:-:S07]  /*3480*/  IMAD.U32 R0, RZ, RZ, UR5 ;  /* 0x00000005ff007e24 */ /* 0x001fce000f8e00ff */
.L_x_34:
[----:B------:R-:W-:Y:S01]  /*3490*/  BAR.SYNC.DEFER_BLOCKING 0x0 ;  /* 0x0000000000007b1d */ /* 0x000fe20000010000 */
[----:B------:R-:W-:-:S04]  /*34a0*/  SHF.R.U32.HI R7, RZ, 0x1, R0 ;  /* 0x00000001ff077819 */ /* 0x000fc80000011600 */
[----:B------:R-:W-:-:S13]  /*34b0*/  ISETP.GE.AND P1, PT, R2, R7, PT ;  /* 0x000000070200720c */ /* 0x000fda0003f26270 */
[----:B------:R-:W-:Y:S01]  /*34c0*/  @!P1 LEA R4, R7, R3, 0x2 ;  /* 0x0000000307049211 */ /* 0x000fe200078e10ff */
[----:B------:R-:W-:Y:S05]  /*34d0*/  @!P1 LDS R5, [R3] ;  /* 0x0000000003059984 */ /* 0x000fea0000000800 */
[----:B------:R-:W0:Y:S02]  /*34e0*/  @!P1 LDS R4, [R4] ;  /* 0x0000000004049984 */ /* 0x000e240000000800 */
[----:B0-----:R-:W-:-:S05]  /*34f0*/  @!P1 FADD R6, R4, R5 ;  /* 0x0000000504069221 */ /* 0x001fca0000000000 */
[----:B------:R1:W-:Y:S01]  /*3500*/  @!P1 STS [R3], R6 ;  /* 0x0000000603009388 */ /* 0x0003e20000000800 */
[----:B------:R-:W-:Y:S02]  /*3510*/  ISETP.GT.U32.AND P1, PT, R0, 0x3, PT ;  /* 0x000000030000780c */ /* 0x000fe40003f24070 */
[----:B------:R-:W-:-:S11]  /*3520*/  MOV R0, R7 ;  /* 0x0000000700007202 */ /* 0x000fd60000000f00 */
[----:B-1----:R-:W-:Y:S05]  /*3530*/  @P1 BRA `(.L_x_34) ;  /* 0xfffffffc00d41947 */ /* 0x002fea000383ffff */
.L_x_33:
[----:B------:R-:W-:Y:S05]  /*3540*/  @P0 EXIT ;  /* 0x000000000000094d */ /* 0x000fea0003800000 */
[----:B------:R-:W1:Y:S01]  /*3550*/  S2UR UR5, SR_CgaCtaId ;  /* 0x00000000000579c3 */ /* 0x000e620000008800 */
[----:B------:R-:W-:-:S07]  /*3560*/  UMOV UR4, 0x400 ;  /* 0x0000040000047882 */ /* 0x000fce0000000000 */
[----:B0-----:R-:W0:Y:S01]  /*3570*/  LDC.64 R2, c[0x0][0x398] ;  /* 0x0000e600ff027b82 */ /* 0x001e220000000a00 */
[----:B-1----:R-:W-:-:S09]  /*3580*/  ULEA UR4, UR5, UR4, 0x18 ;  /* 0x0000000405047291 */ /* 0x002fd2000f8ec0ff */
[----:B------:R-:W1:Y:S02]  /*3590*/  LDS R5, [UR4] ;  /* 0x00000004ff057984 */ /* 0x000e640008000800 */
[----:B------:R-:W2:Y:S02]  /*35a0*/  LDCU UR4, c[0x0][0x3b4] ;  /* 0x00007680ff0477ac */ /* 0x000ea40008000800 */
[----:B--2---:R-:W-:-:S04]  /*35b0*/  IMAD.U32 R0, RZ, RZ, UR4 ;  /* 0x00000004ff007e24 */ /* 0x004fc8000f8e00ff */
[----:B------:R-:W-:-:S04]  /*35c0*/  IMAD R13, R0, UR7, R13 ;  /* 0x00000007000d7c24 */ /* 0x000fc8000f8e020d */
[----:B------:R-:W-:-:S04]  /*35d0*/  IMAD R13, R13, UR6, R14 ;  /* 0x000000060d0d7c24 */ /* 0x000fc8000f8e020e */
[----:B0-----:R-:W-:-:S05]  /*35e0*/  IMAD.WIDE R2, R13, 0x4, R2 ;  /* 0x000000040d027825 */ /* 0x001fca00078e0202 */
[----:B-1----:R-:W-:Y:S01]  /*35f0*/  STG.E desc[UR12][R2.64], R5 ;  /* 0x0000000502007986 */ /* 0x002fe2000c10190c */
[----:B------:R-:W-:Y:S05]  /*3600*/  EXIT ;  /* 0x000000000000794d */ /* 0x000fea0003800000 */
        .weak           $__internal_0_$__cuda_sm20_sqrt_rn_f32_slowpath
        .type           $__internal_0_$__cuda_sm20_sqrt_rn_f32_slowpath,@function
        .size           $__internal_0_$__cuda_sm20_sqrt_rn_f32_slowpath,($__internal_1_$__cuda_sm3x_div_rn_noftz_f32_slowpath - $__internal_0_$__cuda_sm20_sqrt_rn_f32_slowpath)
$__internal_0_$__cuda_sm20_sqrt_rn_f32_slowpath:
[----:B------:R-:W-:-:S13]  /*3610*/  LOP3.LUT P0, RZ, R5, 0x7fffffff, RZ, 0xc0, !PT ;  /* 0x7fffffff05ff7812 */ /* 0x000fda000780c0ff */
[----:B------:R-:W-:Y:S01]  /*3620*/  @!P0 MOV R0, R5 ;  /* 0x0000000500008202 */ /* 0x000fe20000000f00 */
[----:B------:R-:W-:Y:S06]  /*3630*/  @!P0 BRA `(.L_x_35) ;  /* 0x0000000000408947 */ /* 0x000fec0003800000 */
[----:B------:R-:W-:-:S13]  /*3640*/  FSETP.GEU.FTZ.AND P0, PT, R5, RZ, PT ;  /* 0x000000ff0500720b */ /* 0x000fda0003f1e000 */
[----:B------:R-:W-:Y:S01]  /*3650*/  @!P0 MOV R0, 0x7fffffff ;  /* 0x7fffffff00008802 */ /* 0x000fe20000000f00 */
[----:B------:R-:W-:Y:S06]  /*3660*/  @!P0 BRA `(.L_x_35) ;  /* 0x0000000000348947 */ /* 0x000fec0003800000 */
[----:B------:R-:W-:-:S13]  /*3670*/  FSETP.GTU.FTZ.AND P0, PT, |R5|, +INF , PT ;  /* 0x7f8000000500780b */ /* 0x000fda0003f1c200 */
[----:B------:R-:W-:Y:S01]  /*3680*/  @P0 FADD.FTZ R0, R5, 1 ;  /* 0x3f80000005000421 */ /* 0x000fe20000010000 */
[----:B------:R-:W-:Y:S06]  /*3690*/  @P0 BRA `(.L_x_35) ;  /* 0x0000000000280947 */ /* 0x000fec0003800000 */
[----:B------:R-:W-:-:S13]  /*36a0*/  FSETP.NEU.FTZ.AND P0, PT, |R5|, +INF , PT ;  /* 0x7f8000000500780b */ /* 0x000fda0003f1d200 */
[----:B------:R-:W-:-:S04]  /*36b0*/  @P0 FFMA R2, R5, 1.84467440737095516160e+19, RZ ;  /* 0x5f80000005020823 */ /* 0x000fc800000000ff */
[----:B------:R-:W0:Y:S02]  /*36c0*/  @P0 MUFU.RSQ R3, R2 ;  /* 0x0000000200030308 */ /* 0x000e240000001400 */
[----:B0-----:R-:W-:Y:S01]  /*36d0*/  @P0 FMUL.FTZ R7, R2, R3 ;  /* 0x0000000302070220 */ /* 0x001fe20000410000 */
[----:B------:R-:W-:-:S03]  /*36e0*/  @P0 FMUL.FTZ R3, R3, 0.5 ;  /* 0x3f00000003030820 */ /* 0x000fc60000410000 */
[----:B------:R-:W-:-:S04]  /*36f0*/  @P0 FADD.FTZ R0, -R7, -RZ ;  /* 0x800000ff07000221 */ /* 0x000fc80000010100 */
[----:B------:R-:W-:Y:S01]  /*3700*/  @P0 FFMA R4, R7, R0, R2 ;  /* 0x0000000007040223 */ /* 0x000fe20000000002 */
[----:B------:R-:W-:-:S03]  /*3710*/  @!P0 IMAD.MOV.U32 R0, RZ, RZ, R5 ;  /* 0x000000ffff008224 */ /* 0x000fc600078e0005 */
[----:B------:R-:W-:-:S04]  /*3720*/  @P0 FFMA R3, R4, R3, R7 ;  /* 0x0000000304030223 */ /* 0x000fc80000000007 */
[----:B------:R-:W-:-:S07]  /*3730*/  @P0 FMUL.FTZ R0, R3, 2.3283064365386962891e-10 ;  /* 0x2f80000003000820 */ /* 0x000fce0000410000 */
.L_x_35:
[----:B------:R-:W-:Y:S01]  /*3740*/  HFMA2 R3, -RZ, RZ, 0, 0 ;  /* 0x00000000ff037431 */ /* 0x000fe200000001ff */
[----:B------:R-:W-:-:S04]  /*3750*/  MOV R2, R6 ;  /* 0x0000000600027202 */ /* 0x000fc80000000f00 */
[----:B------:R-:W-:Y:S05]  /*3760*/  RET.REL.NODEC R2 `(_Z3lbmPfS_PiS_iiiifi) ;  /* 0xffffffc802247950 */ /* 0x000fea0003c3ffff */
        .weak           $__internal_1_$__cuda_sm3x_div_rn_noftz_f32_slowpath
        .type           $__internal_1_$__cuda_sm3x_div_rn_noftz_f32_slowpath,@function
        .size           $__internal_1_$__cuda_sm3x_div_rn_noftz_f32_slowpath,(.L_x_72 - $__internal_1_$__cuda_sm3x_div_rn_noftz_f32_slowpath)
$__internal_1_$__cuda_sm3x_div_rn_noftz_f32_slowpath:
[----:B------:R-:W-:Y:S01]  /*3770*/  SHF.R.U32.HI R33, RZ, 0x17, R8 ;  /* 0x00000017ff217819 */ /* 0x000fe20000011608 */
[----:B------:R-:W-:Y:S01]  /*3780*/  BSSY.RECONVERGENT B0, `(.L_x_36) ;  /* 0x0000063000007945 */ /* 0x000fe20003800200 */
[----:B------:R-:W-:Y:S02]  /*3790*/  SHF.R.U32.HI R34, RZ, 0x17, R9 ;  /* 0x00000017ff227819 */ /* 0x000fe40000011609 */
[----:B------:R-:W-:Y:S02]  /*37a0*/  LOP3.LUT R33, R33, 0xff, RZ, 0xc0, !PT ;  /* 0x000000ff21217812 */ /* 0x000fe400078ec0ff */
[----:B------:R-:W-:-:S03]  /*37b0*/  LOP3.LUT R34, R34, 0xff, RZ, 0xc0, !PT ;  /* 0x000000ff22227812 */ /* 0x000fc600078ec0ff */
[----:B------:R-:W-:Y:S01]  /*37c0*/  VIADD R35, R33, 0xffffffff ;  /* 0xffffffff21237836 */ /* 0x000fe20000000000 */
[----:B------:R-:W-:-:S04]  /*37d0*/  IADD3 R36, PT, PT, R34, -0x1, RZ ;  /* 0xffffffff22247810 */ /* 0x000fc80007ffe0ff */
[----:B------:R-:W-:-:S04]  /*37e0*/  ISETP.GT.U32.AND P0, PT, R35, 0xfd, PT ;  /* 0x000000fd2300780c */ /* 0x000fc80003f04070 */
[----:B------:R-:W-:-:S13]  /*37f0*/  ISETP.GT.U32.OR P0, PT, R36, 0xfd, P0 ;  /* 0x000000fd2400780c */ /* 0x000fda0000704470 */
[----:B------:R-:W-:Y:S01]  /*3800*/  @!P0 MOV R27, RZ ;  /* 0x000000ff001b8202 */ /* 0x000fe20000000f00 */
[----:B------:R-:W-:Y:S06]  /*3810*/  @!P0 BRA `(.L_x_37) ;  /* 0x00000000005c8947 */ /* 0x000fec0003800000 */
[----:B------:R-:W-:Y:S02]  /*3820*/  FSETP.GTU.FTZ.AND P0, PT, |R9|, +INF , PT ;  /* 0x7f8000000900780b */ /* 0x000fe40003f1c200 */
[----:B------:R-:W-:-:S04]  /*3830*/  FSETP.GTU.FTZ.AND P1, PT, |R8|, +INF , PT ;  /* 0x7f8000000800780b */ /* 0x000fc80003f3c200 */
[----:B------:R-:W-:-:S13]  /*3840*/  PLOP3.LUT P0, PT, P0, P1, PT, 0xf8, 0x8f ;  /* 0x00000000008f781c */ /* 0x000fda0000703f70 */
[----:B------:R-:W-:Y:S05]  /*3850*/  @P0 BRA `(.L_x_38) ;  /* 0x0000000400500947 */ /* 0x000fea0003800000 */
[----:B------:R-:W-:-:S13]  /*3860*/  LOP3.LUT P0, RZ, R8, 0x7fffffff, R9, 0xc8, !PT ;  /* 0x7fffffff08ff7812 */ /* 0x000fda000780c809 */
[----:B------:R-:W-:Y:S05]  /*3870*/  @!P0 BRA `(.L_x_39) ;  /* 0x0000000400408947 */ /* 0x000fea0003800000 */
[C---:B------:R-:W-:Y:S02]  /*3880*/  FSETP.NEU.FTZ.AND P0, PT, |R9|.reuse, +INF , PT ;  /* 0x7f8000000900780b */ /* 0x040fe40003f1d200 */
[----:B------:R-:W-:Y:S02]  /*3890*/  FSETP.NEU.FTZ.AND P2, PT, |R8|, +INF , PT ;  /* 0x7f8000000800780b */ /* 0x000fe40003f5d200 */
[----:B------:R-:W-:-:S11]  /*38a0*/  FSETP.NEU.FTZ.AND P1, PT, |R9|, +INF , PT ;  /* 0x7f8000000900780b */ /* 0x000fd60003f3d200 */
[----:B------:R-:W-:Y:S05]  /*38b0*/  @!P2 BRA !P0, `(.L_x_39) ;  /* 0x000000040030a947 */ /* 0x000fea0004000000 */
[----:B------:R-:W-:-:S04]  /*38c0*/  LOP3.LUT P0, RZ, R9, 0x7fffffff, RZ, 0xc0, !PT ;  /* 0x7fffffff09ff7812 */ /* 0x000fc8000780c0ff */
[----:B------:R-:W-:-:S13]  /*38d0*/  PLOP3.LUT P0, PT, P2, P0, PT, 0x2f, 0xf2 ;  /* 0x0000000000f2781c */ /* 0x000fda0001700577 */
[----:B------:R-:W-:Y:S05]  /*38e0*/  @P0 BRA `(.L_x_40) ;  /* 0x00000004001c0947 */ /* 0x000fea0003800000 */
[----:B------:R-:W-:-:S04]  /*38f0*/  LOP3.LUT P0, RZ, R8, 0x7fffffff, RZ, 0xc0, !PT ;  /* 0x7fffffff08ff7812 */ /* 0x000fc8000780c0ff */
[----:B------:R-:W-:-:S13]  /*3900*/  PLOP3.LUT P0, PT, P1, P0, PT, 0x2f, 0xf2 ;  /* 0x0000000000f2781c */ /* 0x000fda0000f00577 */
[----:B------:R-:W-:Y:S05]  /*3910*/  @P0 BRA `(.L_x_41) ;  /* 0x0000000400040947 */ /* 0x000fea0003800000 */
[----:B------:R-:W-:Y:S02]  /*3920*/  ISETP.GE.AND P0, PT, R36, RZ, PT ;  /* 0x000000ff2400720c */ /* 0x000fe40003f06270 */
[----:B------:R-:W-:-:S11]  /*3930*/  ISETP.GE.AND P1, PT, R35, RZ, PT ;  /* 0x000000ff2300720c */ /* 0x000fd60003f26270 */
[----:B------:R-:W-:Y:S01]  /*3940*/  @P0 IMAD.MOV.U32 R27, RZ, RZ, RZ ;  /* 0x000000ffff1b0224 */ /* 0x000fe200078e00ff */
[----:B------:R-:W-:Y:S01]  /*3950*/  @!P0 MOV R27, 0xffffffc0 ;  /* 0xffffffc0001b8802 */ /* 0x000fe20000000f00 */
[----:B------:R-:W-:Y:S01]  /*3960*/  @!P0 FFMA R9, R9, 1.84467440737095516160e+19, RZ ;  /* 0x5f80000009098823 */ /* 0x000fe200000000ff */
[----:B------:R-:W-:Y:S02]  /*3970*/  @!P1 FFMA R8, R8, 1.84467440737095516160e+19, RZ ;  /* 0x5f80000008089823 */ /* 0x000fe400000000ff */
[----:B------:R-:W-:-:S07]  /*3980*/  @!P1 IADD3 R27, PT, PT, R27, 0x40, RZ ;  /* 0x000000401b1b9810 */ /* 0x000fce0007ffe0ff */
.L_x_37:
[----:B------:R-:W-:Y:S01]  /*3990*/  LEA R39, R33, 0xc0800000, 0x17 ;  /* 0xc080000021277811 */ /* 0x000fe200078eb8ff */
[----:B------:R-:W-:Y:S04]  /*39a0*/  BSSY.RECONVERGENT B1, `(.L_x_42) ;  /* 0x0000036000017945 */ /* 0x000fe80003800200 */
[----:B------:R-:W-:Y:S01]  /*39b0*/  IMAD.IADD R39, R8, 0x1, -R39 ;  /* 0x0000000108277824 */ /* 0x000fe200078e0a27 */
[----:B------:R-:W-:-:S03]  /*39c0*/  IADD3 R8, PT, PT, R34, -0x7f, RZ ;  /* 0xffffff8122087810 */ /* 0x000fc60007ffe0ff */
[----:B------:R-:W0:Y:S01]  /*39d0*/  MUFU.RCP R35, R39 ;  /* 0x0000002700237308 */ /* 0x000e220000001000 */
[----:B------:R-:W-:Y:S01]  /*39e0*/  FADD.FTZ R34, -R39, -RZ ;  /* 0x800000ff27227221 */ /* 0x000fe20000010100 */
[C---:B------:R-:W-:Y:S01]  /*39f0*/  IMAD R9, R8.reuse, -0x800000, R9 ;  /* 0xff80000008097824 */ /* 0x040fe200078e0209 */
[----:B------:R-:W-:-:S04]  /*3a00*/  IADD3 R36, PT, PT, R8, 0x7f, -R33 ;  /* 0x0000007f08247810 */ /* 0x000fc80007ffe821 */
[----:B------:R-:W-:Y:S01]  /*3a10*/  IADD3 R36, PT, PT, R36, R27, RZ ;  /* 0x0000001b24247210 */ /* 0x000fe20007ffe0ff */
[----:B0-----:R-:W-:-:S04]  /*3a20*/  FFMA R8, R35, R34, 1 ;  /* 0x3f80000023087423 */ /* 0x001fc80000000022 */
[----:B------:R-:W-:-:S04]  /*3a30*/  FFMA R8, R35, R8, R35 ;  /* 0x0000000823087223 */ /* 0x000fc80000000023 */
[----:B------:R-:W-:-:S04]  /*3a40*/  FFMA R27, R9, R8, RZ ;  /* 0x00000008091b7223 */ /* 0x000fc800000000ff */
[----:B------:R-:W-:-:S04]  /*3a50*/  FFMA R33, R34, R27, R9 ;  /* 0x0000001b22217223 */ /* 0x000fc80000000009 */
[----:B------:R-:W-:-:S04]  /*3a60*/  FFMA R33, R8, R33, R27 ;  /* 0x0000002108217223 */ /* 0x000fc8000000001b */
[----:B------:R-:W-:-:S04]  /*3a70*/  FFMA R34, R34, R33, R9 ;  /* 0x0000002122227223 */ /* 0x000fc80000000009 */
[----:B------:R-:W-:-:S05]  /*3a80*/  FFMA R9, R8, R34, R33 ;  /* 0x0000002208097223 */ /* 0x000fca0000000021 */
[----:B------:R-:W-:-:S04]  /*3a90*/  SHF.R.U32.HI R27, RZ, 0x17, R9 ;  /* 0x00000017ff1b7819 */ /* 0x000fc80000011609 */
[----:B------:R-:W-:-:S05]  /*3aa0*/  LOP3.LUT R27, R27, 0xff, RZ, 0xc0, !PT ;  /* 0x000000ff1b1b7812 */ /* 0x000fca00078ec0ff */
[----:B------:R-:W-:-:S05]  /*3ab0*/  IMAD.IADD R27, R27, 0x1, R36 ;  /* 0x000000011b1b7824 */ /* 0x000fca00078e0224 */
[----:B------:R-:W-:-:S04]  /*3ac0*/  IADD3 R35, PT, PT, R27, -0x1, RZ ;  /* 0xffffffff1b237810 */ /* 0x000fc80007ffe0ff */
[----:B------:R-:W-:-:S13]  /*3ad0*/  ISETP.GE.U32.AND P0, PT, R35, 0xfe, PT ;  /* 0x000000fe2300780c */ /* 0x000fda0003f06070 */
[----:B------:R-:W-:Y:S05]  /*3ae0*/  @!P0 BRA `(.L_x_43) ;  /* 0x0000000000808947 */ /* 0x000fea0003800000 */
[----:B------:R-:W-:-:S13]  /*3af0*/  ISETP.GT.AND P0, PT, R27, 0xfe, PT ;  /* 0x000000fe1b00780c */ /* 0x000fda0003f04270 */
[----:B------:R-:W-:Y:S05]  /*3b00*/  @P0 BRA `(.L_x_44) ;  /* 0x00000000006c0947 */ /* 0x000fea0003800000 */
[----:B------:R-:W-:-:S13]  /*3b10*/  ISETP.GE.AND P0, PT, R27, 0x1, PT ;  /* 0x000000011b00780c */ /* 0x000fda0003f06270 */
[----:B------:R-:W-:Y:S05]  /*3b20*/  @P0 BRA `(.L_x_45) ;  /* 0x0000000000740947 */ /* 0x000fea0003800000 */
[----:B------:R-:W-:Y:S02]  /*3b30*/  ISETP.GE.AND P0, PT, R27, -0x18, PT ;  /* 0xffffffe81b00780c */ /* 0x000fe40003f06270 */
[----:B------:R-:W-:-:S11]  /*3b40*/  LOP3.LUT R9, R9, 0x80000000, RZ, 0xc0, !PT ;  /* 0x8000000009097812 */ /* 0x000fd600078ec0ff */
[----:B------:R-:W-:Y:S05]  /*3b50*/  @!P0 BRA `(.L_x_45) ;  /* 0x0000000000688947 */ /* 0x000fea0003800000 */
[CCC-:B------:R-:W-:Y:S01]  /*3b60*/  FFMA.RP R35, R8.reuse, R34.reuse, R33.reuse ;  /* 0x0000002208237223 */ /* 0x1c0fe20000008021 */
[CCC-:B------:R-:W-:Y:S01]  /*3b70*/  FFMA.RM R36, R8.reuse, R34.reuse, R33.reuse ;  /* 0x0000002208247223 */ /* 0x1c0fe20000004021 */
[----:B------:R-:W-:Y:S01]  /*3b80*/  FFMA.RZ R8, R8, R34, R33 ;  /* 0x0000002208087223 */ /* 0x000fe2000000c021 */
[C---:B------:R-:W-:Y:S02]  /*3b90*/  ISETP.NE.AND P2, PT, R27.reuse, RZ, PT ;  /* 0x000000ff1b00720c */ /* 0x040fe40003f45270 */
[----:B------:R-:W-:Y:S02]  /*3ba0*/  ISETP.NE.AND P1, PT, R27, RZ, PT ;  /* 0x000000ff1b00720c */ /* 0x000fe40003f25270 */
[----:B------:R-:W-:Y:S02]  /*3bb0*/  LOP3.LUT R8, R8, 0x7fffff, RZ, 0xc0, !PT ;  /* 0x007fffff08087812 */ /* 0x000fe400078ec0ff */
[----:B------:R-:W-:Y:S02]  /*3bc0*/  FSETP.NEU.FTZ.AND P0, PT, R35, R36, PT ;  /* 0x000000242300720b */ /* 0x000fe40003f1d000 */
[----:B------:R-:W-:-:S02]  /*3bd0*/  LOP3.LUT R33, R8, 0x800000, RZ, 0xfc, !PT ;  /* 0x0080000008217812 */ /* 0x000fc400078efcff */
[----:B------:R-:W-:Y:S01]  /*3be0*/  IADD3 R8, PT, PT, R27, 0x20, RZ ;  /* 0x000000201b087810 */ /* 0x000fe20007ffe0ff */
[----:B------:R-:W-:-:S03]  /*3bf0*/  IMAD.MOV R27, RZ, RZ, -R27 ;  /* 0x000000ffff1b7224 */ /* 0x000fc600078e0a1b */
[----:B------:R-:W-:-:S04]  /*3c00*/  SHF.L.U32 R8, R33, R8, RZ ;  /* 0x0000000821087219 */ /* 0x000fc800000006ff */
[----:B------:R-:W-:Y:S02]  /*3c10*/  ISETP.NE.AND P1, PT, R8, RZ, P1 ;  /* 0x000000ff0800720c */ /* 0x000fe40000f25270 */
[----:B------:R-:W-:Y:S02]  /*3c20*/  SEL R8, R27, RZ, P2 ;  /* 0x000000ff1b087207 */ /* 0x000fe40001000000 */
[----:B------:R-:W-:Y:S02]  /*3c30*/  PLOP3.LUT P0, PT, P0, P1, PT, 0xf8, 0x8f ;  /* 0x00000000008f781c */ /* 0x000fe40000703f70 */
[----:B------:R-:W-:Y:S02]  /*3c40*/  SHF.R.U32.HI R33, RZ, R8, R33 ;  /* 0x00000008ff217219 */ /* 0x000fe40000011621 */
[----:B------:R-:W-:Y:S02]  /*3c50*/  SEL R8, RZ, 0x1, !P0 ;  /* 0x00000001ff087807 */ /* 0x000fe40004000000 */
[----:B------:R-:W-:-:S04]  /*3c60*/  SHF.R.U32.HI R27, RZ, 0x1, R33 ;  /* 0x00000001ff1b7819 */ /* 0x000fc80000011621 */
[----:B------:R-:W-:-:S04]  /*3c70*/  LOP3.LUT R8, R8, 0x1, R27, 0xf8, !PT ;  /* 0x0000000108087812 */ /* 0x000fc800078ef81b */
[----:B------:R-:W-:-:S04]  /*3c80*/  LOP3.LUT R8, R8, R33, RZ, 0xc0, !PT ;  /* 0x0000002108087212 */ /* 0x000fc800078ec0ff */
[----:B------:R-:W-:-:S04]  /*3c90*/  IADD3 R8, PT, PT, R27, R8, RZ ;  /* 0x000000081b087210 */ /* 0x000fc80007ffe0ff */
[----:B------:R-:W-:Y:S01]  /*3ca0*/  LOP3.LUT R9, R8, R9, RZ, 0xfc, !PT ;  /* 0x0000000908097212 */ /* 0x000fe200078efcff */
[----:B------:R-:W-:Y:S06]  /*3cb0*/  BRA `(.L_x_45) ;  /* 0x0000000000107947 */ /* 0x000fec0003800000 */
.L_x_44:
[----:B------:R-:W-:-:S04]  /*3cc0*/  LOP3.LUT R9, R9, 0x80000000, RZ, 0xc0, !PT ;  /* 0x8000000009097812 */ /* 0x000fc800078ec0ff */
[----:B------:R-:W-:Y:S01]  /*3cd0*/  LOP3.LUT R9, R9, 0x7f800000, RZ, 0xfc, !PT ;  /* 0x7f80000009097812 */ /* 0x000fe200078efcff */
[----:B------:R-:W-:Y:S06]  /*3ce0*/  BRA `(.L_x_45) ;  /* 0x0000000000047947 */ /* 0x000fec0003800000 */
.L_x_43:
[----:B------:R-:W-:-:S07]  /*3cf0*/  LEA R9, R36, R9, 0x17 ;  /* 0x0000000924097211 */ /* 0x000fce00078eb8ff */
.L_x_45:
[----:B------:R-:W-:Y:S05]  /*3d00*/  BSYNC.RECONVERGENT B1 ;  /* 0x0000000000017941 */ /* 0x000fea0003800200 */
.L_x_42:
[----:B------:R-:W-:Y:S01]  /*3d10*/  IMAD.MOV.U32 R8, RZ, RZ, R9 ;  /* 0x000000ffff087224 */ /* 0x000fe200078e0009 */
[----:B------:R-:W-:Y:S06]  /*3d20*/  BRA `(.L_x_46) ;  /* 0x0000000000207947 */ /* 0x000fec0003800000 */
.L_x_41:
[----:B------:R-:W-:-:S04]  /*3d30*/  LOP3.LUT R8, R8, 0x80000000, R9, 0x48, !PT ;  /* 0x8000000008087812 */ /* 0x000fc800078e4809 */
[----:B------:R-:W-:Y:S01]  /*3d40*/  LOP3.LUT R8, R8, 0x7f800000, RZ, 0xfc, !PT ;  /* 0x7f80000008087812 */ /* 0x000fe200078efcff */
[----:B------:R-:W-:Y:S06]  /*3d50*/  BRA `(.L_x_46) ;  /* 0x0000000000147947 */ /* 0x000fec0003800000 */
.L_x_40:
[----:B------:R-:W-:Y:S01]  /*3d60*/  LOP3.LUT R8, R8, 0x80000000, R9, 0x48, !PT ;  /* 0x8000000008087812 */ /* 0x000fe200078e4809 */
[----:B------:R-:W-:Y:S06]  /*3d70*/  BRA `(.L_x_46) ;  /* 0x00000000000c7947 */ /* 0x000fec0003800000 */
.L_x_39:
[----:B------:R-:W0:Y:S01]  /*3d80*/  MUFU.RSQ R8, -QNAN ;  /* 0xffc0000000087908 */ /* 0x000e220000001400 */
[----:B------:R-:W-:Y:S05]  /*3d90*/  BRA `(.L_x_46) ;  /* 0x0000000000047947 */ /* 0x000fea0003800000 */
.L_x_38:
[----:B------:R-:W-:-:S07]  /*3da0*/  FADD.FTZ R8, R9, R8 ;  /* 0x0000000809087221 */ /* 0x000fce0000010000 */
.L_x_46:
[----:B------:R-:W-:Y:S05]  /*3db0*/  BSYNC.RECONVERGENT B0 ;  /* 0x0000000000007941 */ /* 0x000fea0003800200 */
.L_x_36:
[----:B------:R-:W-:Y:S01]  /*3dc0*/  HFMA2 R35, -RZ, RZ, 0, 0 ;  /* 0x00000000ff237431 */ /* 0x000fe200000001ff */
[----:B------:R-:W-:-:S04]  /*3dd0*/  MOV R34, R28 ;  /* 0x0000001c00227202 */ /* 0x000fc80000000f00 */
[----:B0-----:R-:W-:Y:S05]  /*3de0*/  RET.REL.NODEC R34 `(_Z3lbmPfS_PiS_iiiifi) ;  /* 0xffffffc022847950 */ /* 0x001fea0003c3ffff */
.L_x_47:
[----:B------:R-:W-:-:S00]  /*3df0*/  BRA `(.L_x_47) ;  /* 0xfffffffc00fc7947 */ /* 0x000fc0000383ffff */
[----:B------:R-:W-:-:S00]  /*3e00*/  NOP ;  /* 0x0000000000007918 */ /* 0x000fc00000000000 */
[----:B------:R-:W-:-:S00]  /*3e10*/  NOP ;  /* 0x0000000000007918 */ /* 0x000fc00000000000 */
[----:B------:R-:W-:-:S00]  /*3e20*/  NOP ;  /* 0x0000000000007918 */ /* 0x000fc00000000000 */
[----:B------:R-:W-:-:S00]  /*3e30*/  NOP ;  /* 0x0000000000007918 */ /* 0x000fc00000000000 */
[----:B------:R-:W-:-:S00]  /*3e40*/  NOP ;  /* 0x0000000000007918 */ /* 0x000fc00000000000 */
[----:B------:R-:W-:-:S00]  /*3e50*/  NOP ;  /* 0x0000000000007918 */ /* 0x000fc00000000000 */
[----:B------:R-:W-:-:S00]  /*3e60*/  NOP ;  /* 0x0000000000007918 */ /* 0x000fc00000000000 */
[----:B------:R-:W-:-:S00]  /*3e70*/  NOP ;  /* 0x0000000000007918 */ /* 0x000fc00000000000 */
.L_x_72:


//--------------------- .text._Z15accelerate_flowPfPiiiff --------------------------
	.section	.text._Z15accelerate_flowPfPiiiff,"ax",@progbits
	.align	128
        .global         _Z15accelerate_flowPfPiiiff
        .type           _Z15accelerate_flowPfPiiiff,@function
        .size           _Z15accelerate_flowPfPiiiff,(.L_x_75 - _Z15accelerate_flowPfPiiiff)
        .other          _Z15accelerate_flowPfPiiiff,@"STO_CUDA_ENTRY STV_DEFAULT"
_Z15accelerate_flowPfPiiiff:
.text._Z15accelerate_flowPfPiiiff:
[----:B------:R-:W-:Y:S01]  /*0000*/  LDC R1, c[0x0][0x37c] ;  /* 0x0000df00ff017b82 */ /* 0x000fe20000000800 */
[----:B------:R-:W0:Y:S07]  /*0010*/  S2R R3, SR_TID.X ;  /* 0x0000000000037919 */ /* 0x000e2e0000002100 */
[----:B------:R-:W1:Y:S01]  /*0020*/  LDC.64 R6, c[0x0][0x390] ;  /* 0x0000e400ff067b82 */ /* 0x000e620000000a00 */
[----:B------:R-:W2:Y:S07]  /*0030*/  LDCU.64 UR4, c[0x0][0x358] ;  /* 0x00006b00ff0477ac */ /* 0x000eae0008000a00 */
[----:B------:R-:W0:Y:S08]  /*0040*/  S2UR UR6, SR_CTAID.X ;  /* 0x00000000000679c3 */ /* 0x000e300000002500 */
[----:B------:R-:W0:Y:S08]  /*0050*/  LDC R0, c[0x0][0x360] ;  /* 0x0000d800ff007b82 */ /* 0x000e300000000800 */
[----:B------:R-:W3:Y:S01]  /*0060*/  LDC.64 R8, c[0x0][0x388] ;  /* 0x0000e200ff087b82 */ /* 0x000ee20000000a00 */
[----:B-1----:R-:W-:-:S05]  /*0070*/  IADD3 R5, PT, PT, R7, -0x2, RZ ;  /* 0xfffffffe07057810 */ /* 0x002fca0007ffe0ff */
[----:B------:R-:W-:-:S05]  /*0080*/  IMAD R5, R5, R6, RZ ;  /* 0x0000000605057224 */ /* 0x000fca00078e02ff */
[-C--:B------:R-:W-:Y:S01]  /*0090*/  LEA R17, R6, R5.reuse, 0x1 ;  /* 0x0000000506117211 */ /* 0x080fe200078e08ff */
[----:B0-----:R-:W-:Y:S02]  /*00a0*/  IMAD R0, R0, UR6, R3 ;  /* 0x0000000600007c24 */ /* 0x001fe4000f8e0203 */
[----:B------:R-:W0:Y:S03]  /*00b0*/  LDC.64 R2, c[0x0][0x380] ;  /* 0x0000e000ff027b82 */ /* 0x000e260000000a00 */
[----:B------:R-:W-:-:S05]  /*00c0*/  IADD3 R0, PT, PT, R0, R5, RZ ;  /* 0x0000000500007210 */ /* 0x000fca0007ffe0ff */
[----:B---3--:R-:W-:-:S06]  /*00d0*/  IMAD.WIDE R8, R0, 0x4, R8 ;  /* 0x0000000400087825 */ /* 0x008fcc00078e0208 */
[----:B--2---:R-:W2:Y:S01]  /*00e0*/  LDG.E R8, desc[UR4][R8.64] ;  /* 0x0000000408087981 */ /* 0x004ea2000c1e1900 */
[----:B------:R-:W-:-:S05]  /*00f0*/  IADD3 R5, PT, PT, R0, R17, RZ ;  /* 0x0000001100057210 */ /* 0x000fca0007ffe0ff */
[----:B0-----:R-:W-:-:S05]  /*0100*/  IMAD.WIDE R4, R5, 0x4, R2 ;  /* 0x0000000405047825 */ /* 0x001fca00078e0202 */
[----:B------:R0:W5:Y:S01]  /*0110*/  LDG.E R19, desc[UR4][R4.64] ;  /* 0x0000000404137981 */ /* 0x000162000c1e1900 */
[----:B------:R-:W-:Y:S01]  /*0120*/  IMAD R13, R7, R6, RZ ;  /* 0x00000006070d7224 */ /* 0x000fe200078e02ff */
[----:B------:R-:W-:Y:S01]  /*0130*/  BSSY.RECONVERGENT B0, `(.L_x_48) ;  /* 0x0000013000007945 */ /* 0x000fe20003800200 */
[----:B------:R-:W-:Y:S02]  /*0140*/  HFMA2 R12, -RZ, RZ, 0, 0 ;  /* 0x00000000ff0c7431 */ /* 0x000fe400000001ff */
[C---:B------:R-:W-:Y:S01]  /*0150*/  IMAD R15, R13.reuse, 0x7, R0 ;  /* 0x000000070d0f7824 */ /* 0x040fe200078e0200 */
[----:B------:R-:W-:-:S04]  /*0160*/  LEA R11, R13, R13, 0x1 ;  /* 0x0000000d0d0b7211 */ /* 0x000fc800078e08ff */
[----:B------:R-:W-:-:S05]  /*0170*/  IADD3 R7, PT, PT, R0, R11, RZ ;  /* 0x0000000b00077210 */ /* 0x000fca0007ffe0ff */
[----:B------:R-:W-:-:S04]  /*0180*/  IMAD.WIDE R6, R7, 0x4, R2 ;  /* 0x0000000407067825 */ /* 0x000fc800078e0202 */
[----:B------:R-:W-:Y:S01]  /*0190*/  IMAD.WIDE R10, R11, 0x4, R6 ;  /* 0x000000040b0a7825 */ /* 0x000fe200078e0206 */
[----:B--2---:R-:W-:-:S03]  /*01a0*/  ISETP.NE.AND P0, PT, R8, RZ, PT ;  /* 0x000000ff0800720c */ /* 0x004fc60003f05270 */
[----:B------:R-:W-:-:S10]  /*01b0*/  IMAD.WIDE R8, R15, 0x4, R2 ;  /* 0x000000040f087825 */ /* 0x000fd400078e0202 */
[----:B0-----:R-:W-:Y:S05]  /*01c0*/  @P0 BRA `(.L_x_49) ;  /* 0x0000000000240947 */ /* 0x001fea0003800000 */
[----:B------:R-:W2:Y:S01]  /*01d0*/  LDG.E R14, desc[UR4][R6.64] ;  /* 0x00000004060e7981 */ /* 0x000ea2000c1e1900 */
[----:B------:R-:W2:Y:S02]  /*01e0*/  LDCU UR6, c[0x0][0x398] ;  /* 0x00007300ff0677ac */ /* 0x000ea40008000800 */
[----:B--2---:R-:W-:-:S13]  /*01f0*/  FSETP.GT.AND P0, PT, R14, UR6, PT ;  /* 0x000000060e007c0b */ /* 0x004fda000bf04000 */
[----:B------:R-:W-:Y:S05]  /*0200*/  @!P0 BRA `(.L_x_49) ;  /* 0x0000000000148947 */ /* 0x000fea0003800000 */
[----:B------:R-:W2:Y:S01]  /*0210*/  LDG.E R14, desc[UR4][R10.64] ;  /* 0x000000040a0e7981 */ /* 0x000ea2000c1e1900 */
[----:B------:R-:W2:Y:S02]  /*0220*/  LDCU UR6, c[0x0][0x39c] ;  /* 0x00007380ff0677ac */ /* 0x000ea40008000800 */
[----:B--2---:R-:W-:-:S13]  /*0230*/  FSETP.GT.AND P0, PT, R14, UR6, PT ;  /* 0x000000060e007c0b */ /* 0x004fda000bf04000 */
[----:B------:R-:W2:Y:S02]  /*0240*/  @P0 LDG.E R14, desc[UR4][R8.64] ;  /* 0x00000004080e0981 */ /* 0x000ea4000c1e1900 */
[----:B--2---:R-:W-:-:S07]  /*0250*/  @P0 FSET.BF.GT.AND R12, R14, UR6, PT ;  /* 0x000000060e0c0c0a */ /* 0x004fce000b804000 */
.L_x_49:
[----:B------:R-:W-:Y:S05]  /*0260*/  BSYNC.RECONVERGENT B0 ;  /* 0x0000000000007941 */ /* 0x000fea0003800200 */
.L_x_48:
[----:B------:R-:W0:Y:S01]  /*0270*/  LDCU.64 UR6, c[0x0][0x398] ;  /* 0x00007300ff0677ac */ /* 0x000e220008000a00 */
[----:B------:R-:W-:-:S04]  /*0280*/  IMAD R15, R17, 0x5, R0 ;  /* 0x00000005110f7824 */ /* 0x000fc800078e0200 */
[----:B------:R-:W-:-:S04]  /*0290*/  IMAD.WIDE R14, R15, 0x4, R2 ;  /* 0x000000040f0e7825 */ /* 0x000fc800078e0202 */
[----:B0----5:R-:W-:-:S05]  /*02a0*/  FFMA R19, R12, UR6, R19 ;  /* 0x000000060c137c23 */ /* 0x021fca0008000013 */
[----:B------:R0:W-:Y:S04]  /*02b0*/  STG.E desc[UR4][R4.64], R19 ;  /* 0x0000001304007986 */ /* 0x0001e8000c101904 */
[----:B------:R-:W2:Y:S01]  /*02c0*/  LDG.E R17, desc[UR4][R14.64] ;  /* 0x000000040e117981 */ /* 0x000ea2000c1e1900 */
[----:B------:R-:W-:-:S05]  /*02d0*/  LEA R13, R13, R0, 0x3 ;  /* 0x000000000d0d7211 */ /* 0x000fca00078e18ff */
[----:B------:R-:W-:-:S04]  /*02e0*/  IMAD.WIDE R2, R13, 0x4, R2 ;  /* 0x000000040d027825 */ /* 0x000fc800078e0202 */
[----:B--2---:R-:W-:-:S05]  /*02f0*/  FFMA R17, R12, UR7, R17 ;  /* 0x000000070c117c23 */ /* 0x004fca0008000011 */
[----:B------:R-:W-:Y:S04]  /*0300*/  STG.E desc[UR4][R14.64], R17 ;  /* 0x000000110e007986 */ /* 0x000fe8000c101904 */
[----:B------:R-:W2:Y:S02]  /*0310*/  LDG.E R13, desc[UR4][R2.64] ;  /* 0x00000004020d7981 */ /* 0x000ea4000c1e1900 */
[----:B--2---:R-:W-:-:S05]  /*0320*/  FFMA R13, R12, UR7, R13 ;  /* 0x000000070c0d7c23 */ /* 0x004fca000800000d */
[----:B------:R-:W-:Y:S04]  /*0330*/  STG.E desc[UR4][R2.64], R13 ;  /* 0x0000000d02007986 */ /* 0x000fe8000c101904 */
[----:B------:R-:W2:Y:S02]  /*0340*/  LDG.E R21, desc[UR4][R6.64] ;  /* 0x0000000406157981 */ /* 0x000ea4000c1e1900 */
[----:B--2---:R-:W-:-:S05]  /*0350*/  FFMA R21, -R12, UR6, R21 ;  /* 0x000000060c157c23 */ /* 0x004fca0008000115 */
[----:B------:R-:W-:Y:S04]  /*0360*/  STG.E desc[UR4][R6.64], R21 ;  /* 0x0000001506007986 */ /* 0x000fe8000c101904 */
[----:B0-----:R-:W2:Y:S02]  /*0370*/  LDG.E R5, desc[UR4][R10.64] ;  /* 0x000000040a057981 */ /* 0x001ea4000c1e1900 */
[----:B--2---:R-:W-:-:S05]  /*0380*/  FFMA R5, -R12, UR7, R5 ;  /* 0x000000070c057c23 */ /* 0x004fca0008000105 */
[----:B------:R-:W-:Y:S04]  /*0390*/  STG.E desc[UR4][R10.64], R5 ;  /* 0x000000050a007986 */ /* 0x000fe8000c101904 */
[----:B------:R-:W2:Y:S02]  /*03a0*/  LDG.E R19, desc[UR4][R8.64] ;  /* 0x0000000408137981 */ /* 0x000ea4000c1e1900 */
[----:B--2---:R-:W-:-:S05]  /*03b0*/  FFMA R19, -R12, UR7, R19 ;  /* 0x000000070c137c23 */ /* 0x004fca0008000113 */
[----:B------:R-:W-:Y:S01]  /*03c0*/  STG.E desc[UR4][R8.64], R19 ;  /* 0x0000001308007986 */ /* 0x000fe2000c101904 */
[----:B------:R-:W-:Y:S05]  /*03d0*/  EXIT ;  /* 0x000000000000794d */ /* 0x000fea0003800000 */
.L_x_50:
        /* <DEDUP_REMOVED lines=10> */
.L_x_75:


//--------------------- .text._Z9reductionPfS_ii  --------------------------
	.section	.text._Z9reductionPfS_ii,"ax",@progbits
	.align	128
        .global         _Z9reductionPfS_ii
        .type           _Z9reductionPfS_ii,@function
        .size           _Z9reductionPfS_ii,(.L_x_73 - _Z9reductionPfS_ii)
        .other          _Z9reductionPfS_ii,@"STO_CUDA_ENTRY STV_DEFAULT"
_Z9reductionPfS_ii:
.text._Z9reductionPfS_ii:
[----:B------:R-:W-:Y:S01]  /*0000*/  LDC R1, c[0x0][0x37c] ;  /* 0x0000df00ff017b82 */ /* 0x000fe20000000800 */
[----:B------:R-:W0:Y:S01]  /*0010*/  S2R R3, SR_TID.X ;  /* 0x0000000000037919 */ /* 0x000e220000002100 */
[----:B------:R-:W1:Y:S06]  /*0020*/  LDCU UR7, c[0x0][0x390] ;  /* 0x00007200ff0777ac */ /* 0x000e6c0008000800 */
[----:B------:R-:W0:Y:S01]  /*0030*/  S2UR UR4, SR_CTAID.X ;  /* 0x00000000000479c3 */ /* 0x000e220000002500 */
[----:B------:R-:W2:Y:S07]  /*0040*/  LDCU.64 UR12, c[0x0][0x358] ;  /* 0x00006b00ff0c77ac */ /* 0x000eae0008000a00 */
[----:B------:R-:W0:Y:S01]  /*0050*/  LDC R2, c[0x0][0x360] ;  /* 0x0000d800ff027b82 */ /* 0x000e220000000800 */
[----:B-1----:R-:W-:Y:S01]  /*0060*/  UISETP.GE.AND UP0, UPT, UR7, 0x1, UPT ;  /* 0x000000010700788c */ /* 0x002fe2000bf06270 */
[----:B0-----:R-:W-:-:S02]  /*0070*/  IMAD R2, R2, UR4, R3 ;  /* 0x0000000402027c24 */ /* 0x001fc4000f8e0203 */
[----:B------:R-:W-:-:S06]  /*0080*/  HFMA2 R3, -RZ, RZ, 0, 0 ;  /* 0x00000000ff037431 */ /* 0x000fcc00000001ff */
[----:B--2---:R-:W-:Y:S05]  /*0090*/  BRA.U !UP0, `(.L_x_51) ;  /* 0x0000000508a87547 */ /* 0x004fea000b800000 */
[----:B------:R-:W-:Y:S02]  /*00a0*/  UISETP.GE.U32.AND UP1, UPT, UR7, 0x10, UPT ;  /* 0x000000100700788c */ /* 0x000fe4000bf26070 */
[----:B------:R-:W-:Y:S01]  /*00b0*/  IMAD R0, R2, UR7, RZ ;  /* 0x0000000702007c24 */ /* 0x000fe2000f8e02ff */
[----:B------:R-:W-:Y:S01]  /*00c0*/  ULOP3.LUT UR10, UR7, 0xf, URZ, 0xc0, !UPT ;  /* 0x0000000f070a7892 */ /* 0x000fe2000f8ec0ff */
[----:B------:R-:W-:Y:S01]  /*00d0*/  IMAD.MOV.U32 R3, RZ, RZ, RZ ;  /* 0x000000ffff037224 */ /* 0x000fe200078e00ff */
[----:B------:R-:W-:Y:S02]  /*00e0*/  UMOV UR4, URZ ;  /* 0x000000ff00047c82 */ /* 0x000fe40008000000 */
[----:B------:R-:W-:Y:S02]  /*00f0*/  UISETP.NE.AND UP0, UPT, UR10, URZ, UPT ;  /* 0x000000ff0a00728c */ /* 0x000fe4000bf05270 */
[----:B------:R-:W-:Y:S09]  /*0100*/  BRA.U !UP1, `(.L_x_52) ;  /* 0x0000000109b87547 */ /* 0x000ff2000b800000 */
[----:B------:R-:W0:Y:S01]  /*0110*/  LDCU.64 UR8, c[0x0][0x380] ;  /* 0x00007000ff0877ac */ /* 0x000e220008000a00 */
[----:B------:R-:W-:Y:S01]  /*0120*/  MOV R3, RZ ;  /* 0x000000ff00037202 */ /* 0x000fe20000000f00 */
[----:B------:R-:W-:Y:S01]  /*0130*/  IMAD.MOV.U32 R6, RZ, RZ, R0 ;  /* 0x000000ffff067224 */ /* 0x000fe200078e0000 */
[----:B------:R-:W-:Y:S02]  /*0140*/  ULOP3.LUT UR4, UR7, 0x7ffffff0, URZ, 0xc0, !UPT ;  /* 0x7ffffff007047892 */ /* 0x000fe4000f8ec0ff */
[----:B0-----:R-:W-:Y:S02]  /*0150*/  UIADD3 UR5, UP1, UPT, UR8, 0x20, URZ ;  /* 0x0000002008057890 */ /* 0x001fe4000ff3e0ff */
[----:B------:R-:W-:Y:S02]  /*0160*/  UIADD3 UR8, UPT, UPT, -UR4, URZ, URZ ;  /* 0x000000ff04087290 */ /* 0x000fe4000fffe1ff */
[----:B------:R-:W-:-:S12]  /*0170*/  UIADD3.X UR6, UPT, UPT, URZ, UR9, URZ, UP1, !UPT ;  /* 0x00000009ff067290 */ /* 0x000fd80008ffe4ff */
.L_x_53:
[----:B------:R-:W-:Y:S01]  /*0180*/  MOV R4, UR5 ;  /* 0x0000000500047c02 */ /* 0x000fe20008000f00 */
[----:B------:R-:W-:-:S04]  /*0190*/  IMAD.U32 R5, RZ, RZ, UR6 ;  /* 0x00000006ff057e24 */ /* 0x000fc8000f8e00ff */
[----:B------:R-:W-:-:S05]  /*01a0*/  IMAD.WIDE R4, R6, 0x4, R4 ;  /* 0x0000000406047825 */ /* 0x000fca00078e0204 */
[----:B------:R-:W2:Y:S04]  /*01b0*/  LDG.E R16, desc[UR12][R4.64+-0x20] ;  /* 0xffffe00c04107981 */ /* 0x000ea8000c1e1900 */
[----:B------:R-:W3:Y:S04]  /*01c0*/  LDG.E R15, desc[UR12][R4.64+-0x1c] ;  /* 0xffffe40c040f7981 */ /* 0x000ee8000c1e1900 */
[----:B------:R-:W4:Y:S04]  /*01d0*/  LDG.E R18, desc[UR12][R4.64+-0x18] ;  /* 0xffffe80c04127981 */ /* 0x000f28000c1e1900 */
[----:B------:R-:W5:Y:S04]  /*01e0*/  LDG.E R20, desc[UR12][R4.64+-0x14] ;  /* 0xffffec0c04147981 */ /* 0x000f68000c1e1900 */
        /* <DEDUP_REMOVED lines=11> */
[----:B------:R-:W5:Y:S01]  /*02a0*/  LDG.E R14, desc[UR12][R4.64+0x1c] ;  /* 0x00001c0c040e7981 */ /* 0x000f62000c1e1900 */
[----:B------:R-:W-:Y:S01]  /*02b0*/  UIADD3 UR8, UPT, UPT, UR8, 0x10, URZ ;  /* 0x0000001008087890 */ /* 0x000fe2000fffe0ff */
[----:B------:R-:W-:-:S03]  /*02c0*/  IADD3 R6, PT, PT, R6, 0x10, RZ ;  /* 0x0000001006067810 */ /* 0x000fc60007ffe0ff */
[----:B------:R-:W-:Y:S01]  /*02d0*/  UISETP.NE.AND UP1, UPT, UR8, URZ, UPT ;  /* 0x000000ff0800728c */ /* 0x000fe2000bf25270 */
[----:B--2---:R-:W-:-:S04]  /*02e0*/  FADD R16, R16, R3 ;  /* 0x0000000310107221 */ /* 0x004fc80000000000 */
[----:B---3--:R-:W-:-:S04]  /*02f0*/  FADD R15, R16, R15 ;  /* 0x0000000f100f7221 */ /* 0x008fc80000000000 */
[----:B----4-:R-:W-:-:S04]  /*0300*/  FADD R15, R15, R18 ;  /* 0x000000120f0f7221 */ /* 0x010fc80000000000 */
[----:B-----5:R-:W-:-:S04]  /*0310*/  FADD R15, R15, R20 ;  /* 0x000000140f0f7221 */ /* 0x020fc80000000000 */
[----:B------:R-:W-:-:S04]  /*0320*/  FADD R15, R15, R22 ;  /* 0x000000160f0f7221 */ /* 0x000fc80000000000 */
        /* <DEDUP_REMOVED lines=10> */
[----:B------:R-:W-:Y:S01]  /*03d0*/  FADD R3, R7, R14 ;  /* 0x0000000e07037221 */ /* 0x000fe20000000000 */
[----:B------:R-:W-:Y:S06]  /*03e0*/  BRA.U UP1, `(.L_x_53) ;  /* 0xfffffffd01647547 */ /* 0x000fec000b83ffff */
.L_x_52:
[----:B------:R-:W-:Y:S05]  /*03f0*/  BRA.U !UP0, `(.L_x_51) ;  /* 0x0000000108d07547 */ /* 0x000fea000b800000 */
[----:B------:R-:W-:Y:S02]  /*0400*/  UISETP.GE.U32.AND UP0, UPT, UR10, 0x8, UPT ;  /* 0x000000080a00788c */ /* 0x000fe4000bf06070 */
[----:B------:R-:W-:-:S04]  /*0410*/  ULOP3.LUT UR6, UR7, 0x7, URZ, 0xc0, !UPT ;  /* 0x0000000707067892 */ /* 0x000fc8000f8ec0ff */
[----:B------:R-:W-:-:S03]  /*0420*/  UISETP.NE.AND UP1, UPT, UR6, URZ, UPT ;  /* 0x000000ff0600728c */ /* 0x000fc6000bf25270 */
[----:B------:R-:W-:Y:S08]  /*0430*/  BRA.U !UP0, `(.L_x_54) ;  /* 0x0000000108507547 */ /* 0x000ff0000b800000 */
[----:B------:R-:W0:Y:S01]  /*0440*/  LDC.64 R4, c[0x0][0x380] ;  /* 0x0000e000ff047b82 */ /* 0x000e220000000a00 */
[----:B------:R-:W-:-:S04]  /*0450*/  VIADD R7, R0, UR4 ;  /* 0x0000000400077c36 */ /* 0x000fc80008000000 */
[----:B0-----:R-:W-:-:S05]  /*0460*/  IMAD.WIDE R4, R7, 0x4, R4 ;  /* 0x0000000407047825 */ /* 0x001fca00078e0204 */
[----:B------:R-:W2:Y:S04]  /*0470*/  LDG.E R6, desc[UR12][R4.64] ;  /* 0x0000000c04067981 */ /* 0x000ea8000c1e1900 */
[----:B------:R-:W3:Y:S04]  /*0480*/  LDG.E R7, desc[UR12][R4.64+0x4] ;  /* 0x0000040c04077981 */ /* 0x000ee8000c1e1900 */
[----:B------:R-:W4:Y:S04]  /*0490*/  LDG.E R9, desc[UR12][R4.64+0x8] ;  /* 0x0000080c04097981 */ /* 0x000f28000c1e1900 */
[----:B------:R-:W5:Y:S04]  /*04a0*/  LDG.E R11, desc[UR12][R4.64+0xc] ;  /* 0x00000c0c040b7981 */ /* 0x000f68000c1e1900 */
[----:B------:R-:W5:Y:S04]  /*04b0*/  LDG.E R13, desc[UR12][R4.64+0x10] ;  /* 0x0000100c040d7981 */ /* 0x000f68000c1e1900 */
[----:B------:R-:W5:Y:S04]  /*04c0*/  LDG.E R15, desc[UR12][R4.64+0x14] ;  /* 0x0000140c040f7981 */ /* 0x000f68000c1e1900 */
[----:B------:R-:W5:Y:S04]  /*04d0*/  LDG.E R17, desc[UR12][R4.64+0x18] ;  /* 0x0000180c04117981 */ /* 0x000f68000c1e1900 */
[----:B------:R-:W5:Y:S01]  /*04e0*/  LDG.E R19, desc[UR12][R4.64+0x1c] ;  /* 0x00001c0c04137981 */ /* 0x000f62000c1e1900 */
[----:B------:R-:W-:Y:S01]  /*04f0*/  UIADD3 UR4, UPT, UPT, UR4, 0x8, URZ ;  /* 0x0000000804047890 */ /* 0x000fe2000fffe0ff */
[----:B--2---:R-:W-:-:S04]  /*0500*/  FADD R6, R3, R6 ;  /* 0x0000000603067221 */ /* 0x004fc80000000000 */
[----:B---3--:R-:W-:-:S04]  /*0510*/  FADD R6, R6, R7 ;  /* 0x0000000706067221 */ /* 0x008fc80000000000 */
[----:B----4-:R-:W-:-:S04]  /*0520*/  FADD R6, R6, R9 ;  /* 0x0000000906067221 */ /* 0x010fc80000000000 */
[----:B-----5:R-:W-:-:S04]  /*0530*/  FADD R6, R6, R11 ;  /* 0x0000000b06067221 */ /* 0x020fc80000000000 */
[----:B------:R-:W-:-:S04]  /*0540*/  FADD R6, R6, R13 ;  /* 0x0000000d06067221 */ /* 0x000fc80000000000 */
[----:B------:R-:W-:-:S04]  /*0550*/  FADD R6, R6, R15 ;  /* 0x0000000f06067221 */ /* 0x000fc80000000000 */
[----:B------:R-:W-:-:S04]  /*0560*/  FADD R6, R6, R17 ;  /* 0x0000001106067221 */ /* 0x000fc80000000000 */
[----:B------:R-:W-:-:S07]  /*0570*/  FADD R3, R6, R19 ;  /* 0x0000001306037221 */ /* 0x000fce0000000000 */
.L_x_54:
[----:B------:R-:W-:Y:S05]  /*0580*/  BRA.U !UP1, `(.L_x_51) ;  /* 0x00000001096c7547 */ /* 0x000fea000b800000 */
[----:B------:R-:W-:Y:S02]  /*0590*/  UISETP.GE.U32.AND UP0, UPT, UR6, 0x4, UPT ;  /* 0x000000040600788c */ /* 0x000fe4000bf06070 */
[----:B------:R-:W-:-:S04]  /*05a0*/  ULOP3.LUT UR5, UR7, 0x3, URZ, 0xc0, !UPT ;  /* 0x0000000307057892 */ /* 0x000fc8000f8ec0ff */
[----:B------:R-:W-:-:S03]  /*05b0*/  UISETP.NE.AND UP1, UPT, UR5, URZ, UPT ;  /* 0x000000ff0500728c */ /* 0x000fc6000bf25270 */
[----:B------:R-:W-:Y:S08]  /*05c0*/  BRA.U !UP0, `(.L_x_55) ;  /* 0x0000000108307547 */ /* 0x000ff0000b800000 */
[----:B------:R-:W0:Y:S01]  /*05d0*/  LDC.64 R4, c[0x0][0x380] ;  /* 0x0000e000ff047b82 */ /* 0x000e220000000a00 */
[----:B------:R-:W-:-:S05]  /*05e0*/  IADD3 R7, PT, PT, R0, UR4, RZ ;  /* 0x0000000400077c10 */ /* 0x000fca000fffe0ff */
[----:B0-----:R-:W-:-:S05]  /*05f0*/  IMAD.WIDE R4, R7, 0x4, R4 ;  /* 0x0000000407047825 */ /* 0x001fca00078e0204 */
[----:B------:R-:W2:Y:S04]  /*0600*/  LDG.E R6, desc[UR12][R4.64] ;  /* 0x0000000c04067981 */ /* 0x000ea8000c1e1900 */
[----:B------:R-:W3:Y:S04]  /*0610*/  LDG.E R7, desc[UR12][R4.64+0x4] ;  /* 0x0000040c04077981 */ /* 0x000ee8000c1e1900 */
[----:B------:R-:W4:Y:S04]  /*0620*/  LDG.E R9, desc[UR12][R4.64+0x8] ;  /* 0x0000080c04097981 */ /* 0x000f28000c1e1900 */
[----:B------:R-:W5:Y:S01]  /*0630*/  LDG.E R11, desc[UR12][R4.64+0xc] ;  /* 0x00000c0c040b7981 */ /* 0x000f62000c1e1900 */
[----:B------:R-:W-:Y:S01]  /*0640*/  UIADD3 UR4, UPT, UPT, UR4, 0x4, URZ ;  /* 0x0000000404047890 */ /* 0x000fe2000fffe0ff */
[----:B--2---:R-:W-:-:S04]  /*0650*/  FADD R6, R3, R6 ;  /* 0x0000000603067221 */ /* 0x004fc80000000000 */
[----:B---3--:R-:W-:-:S04]  /*0660*/  FADD R6, R6, R7 ;  /* 0x0000000706067221 */ /* 0x008fc80000000000 */
[----:B----4-:R-:W-:-:S04]  /*0670*/  FADD R6, R6, R9 ;  /* 0x0000000906067221 */ /* 0x010fc80000000000 */
[----:B-----5:R-:W-:-:S07]  /*0680*/  FADD R3, R6, R11 ;  /* 0x0000000b06037221 */ /* 0x020fce0000000000 */
.L_x_55:
[----:B------:R-:W-:Y:S05]  /*0690*/  BRA.U !UP1, `(.L_x_51) ;  /* 0x0000000109287547 */ /* 0x000fea000b800000 */
[----:B------:R-:W0:Y:S01]  /*06a0*/  LDC.64 R6, c[0x0][0x380] ;  /* 0x0000e000ff067b82 */ /* 0x000e220000000a00 */
[----:B------:R-:W-:Y:S01]  /*06b0*/  VIADD R9, R0, UR4 ;  /* 0x0000000400097c36 */ /* 0x000fe20008000000 */
[----:B------:R-:W-:-:S12]  /*06c0*/  UIADD3 UR5, UPT, UPT, -UR5, URZ, URZ ;  /* 0x000000ff05057290 */ /* 0x000fd8000fffe1ff */
.L_x_56:
[----:B0-----:R-:W-:-:S06]  /*06d0*/  IMAD.WIDE R4, R9, 0x4, R6 ;  /* 0x0000000409047825 */ /* 0x001fcc00078e0206 */
[----:B------:R-:W2:Y:S01]  /*06e0*/  LDG.E R4, desc[UR12][R4.64] ;  /* 0x0000000c04047981 */ /* 0x000ea2000c1e1900 */
[----:B------:R-:W-:Y:S01]  /*06f0*/  UIADD3 UR5, UPT, UPT, UR5, 0x1, URZ ;  /* 0x0000000105057890 */ /* 0x000fe2000fffe0ff */
[----:B------:R-:W-:-:S03]  /*0700*/  IADD3 R9, PT, PT, R9, 0x1, RZ ;  /* 0x0000000109097810 */ /* 0x000fc60007ffe0ff */
[----:B------:R-:W-:Y:S01]  /*0710*/  UISETP.NE.AND UP0, UPT, UR5, URZ, UPT ;  /* 0x000000ff0500728c */ /* 0x000fe2000bf05270 */
[----:B--2---:R-:W-:-:S08]  /*0720*/  FADD R3, R4, R3 ;  /* 0x0000000304037221 */ /* 0x004fd00000000000 */
[----:B------:R-:W-:Y:S05]  /*0730*/  BRA.U UP0, `(.L_x_56) ;  /* 0xfffffffd00e47547 */ /* 0x000fea000b83ffff */
.L_x_51:
[----:B------:R-:W0:Y:S01]  /*0740*/  LDCU UR4, c[0x0][0x394] ;  /* 0x00007280ff0477ac */ /* 0x000e220008000800 */
[----:B------:R-:W-:Y:S01]  /*0750*/  BSSY.RECONVERGENT B0, `(.L_x_57) ;  /* 0x000000d000007945 */ /* 0x000fe20003800200 */
[----:B0-----:R-:W-:-:S04]  /*0760*/  I2FP.F32.S32 R6, UR4 ;  /* 0x0000000400067c45 */ /* 0x001fc80008201400 */
[----:B------:R-:W0:Y:S08]  /*0770*/  MUFU.RCP R5, R6 ;  /* 0x0000000600057308 */ /* 0x000e300000001000 */
[----:B------:R-:W1:Y:S01]  /*0780*/  FCHK P0, R3, R6 ;  /* 0x0000000603007302 */ /* 0x000e620000000000 */
[----:B0-----:R-:W-:-:S04]  /*0790*/  FFMA R0, -R6, R5, 1 ;  /* 0x3f80000006007423 */ /* 0x001fc80000000105 */
[----:B------:R-:W-:-:S04]  /*07a0*/  FFMA R0, R5, R0, R5 ;  /* 0x0000000005007223 */ /* 0x000fc80000000005 */
[----:B------:R-:W-:-:S04]  /*07b0*/  FFMA R5, R0, R3, RZ ;  /* 0x0000000300057223 */ /* 0x000fc800000000ff */
[----:B------:R-:W-:-:S04]  /*07c0*/  FFMA R4, -R6, R5, R3 ;  /* 0x0000000506047223 */ /* 0x000fc80000000103 */
[----:B------:R-:W-:Y:S01]  /*07d0*/  FFMA R7, R0, R4, R5 ;  /* 0x0000000400077223 */ /* 0x000fe20000000005 */
[----:B-1----:R-:W-:Y:S06]  /*07e0*/  @!P0 BRA `(.L_x_58) ;  /* 0x00000000000c8947 */ /* 0x002fec0003800000 */
[----:B------:R-:W-:-:S07]  /*07f0*/  MOV R4, 0x810 ;  /* 0x0000081000047802 */ /* 0x000fce0000000f00 */
[----:B------:R-:W-:Y:S05]  /*0800*/  CALL.REL.NOINC `($__internal_2_$__cuda_sm3x_div_rn_noftz_f32_slowpath) ;  /* 0x0000000000187944 */ /* 0x000fea0003c00000 */
[----:B------:R-:W-:-:S07]  /*0810*/  IMAD.MOV.U32 R7, RZ, RZ, R0 ;  /* 0x000000ffff077224 */ /* 0x000fce00078e0000 */
.L_x_58:
[----:B------:R-:W-:Y:S05]  /*0820*/  BSYNC.RECONVERGENT B0 ;  /* 0x0000000000007941 */ /* 0x000fea0003800200 */
.L_x_57:
[----:B------:R-:W0:Y:S02]  /*0830*/  LDC.64 R4, c[0x0][0x388] ;  /* 0x0000e200ff047b82 */ /* 0x000e240000000a00 */
[----:B0-----:R-:W-:-:S05]  /*0840*/  IMAD.WIDE R2, R2, 0x4, R4 ;  /* 0x0000000402027825 */ /* 0x001fca00078e0204 */
[----:B------:R-:W-:Y:S01]  /*0850*/  STG.E desc[UR12][R2.64], R7 ;  /* 0x0000000702007986 */ /* 0x000fe2000c10190c */
[----:B------:R-:W-:Y:S05]  /*0860*/  EXIT ;  /* 0x000000000000794d */ /* 0x000fea0003800000 */
        .weak           $__internal_2_$__cuda_sm3x_div_rn_noftz_f32_slowpath
        .type           $__internal_2_$__cuda_sm3x_div_rn_noftz_f32_slowpath,@function
        .size           $__internal_2_$__cuda_sm3x_div_rn_noftz_f32_slowpath,(.L_x_73 - $__internal_2_$__cuda_sm3x_div_rn_noftz_f32_slowpath)
$__internal_2_$__cuda_sm3x_div_rn_noftz_f32_slowpath:
[----:B------:R-:W-:Y:S01]  /*0870*/  SHF.R.U32.HI R5, RZ, 0x17, R6 ;  /* 0x00000017ff057819 */ /* 0x000fe20000011606 */
[----:B------:R-:W-:Y:S01]  /*0880*/  BSSY.RECONVERGENT B1, `(.L_x_59) ;  /* 0x0000063000017945 */ /* 0x000fe20003800200 */
[----:B------:R-:W-:Y:S02]  /*0890*/  SHF.R.U32.HI R0, RZ, 0x17, R3 ;  /* 0x00000017ff007819 */ /* 0x000fe40000011603 */
[----:B------:R-:W-:Y:S02]  /*08a0*/  LOP3.LUT R5, R5, 0xff, RZ, 0xc0, !PT ;  /* 0x000000ff05057812 */ /* 0x000fe400078ec0ff */
[----:B------:R-:W-:Y:S02]  /*08b0*/  LOP3.LUT R10, R0, 0xff, RZ, 0xc0, !PT ;  /* 0x000000ff000a7812 */ /* 0x000fe400078ec0ff */
[----:B------:R-:W-:Y:S02]  /*08c0*/  IADD3 R8, PT, PT, R5, -0x1, RZ ;  /* 0xffffffff05087810 */ /* 0x000fe40007ffe0ff */
[----:B------:R-:W-:-:S02]  /*08d0*/  IADD3 R9, PT, PT, R10, -0x1, RZ ;  /* 0xffffffff0a097810 */ /* 0x000fc40007ffe0ff */
[----:B------:R-:W-:-:S04]  /*08e0*/  ISETP.GT.U32.AND P0, PT, R8, 0xfd, PT ;  /* 0x000000fd0800780c */ /* 0x000fc80003f04070 */
[----:B------:R-:W-:-:S13]  /*08f0*/  ISETP.GT.U32.OR P0, PT, R9, 0xfd, P0 ;  /* 0x000000fd0900780c */ /* 0x000fda0000704470 */
[----:B------:R-:W-:Y:S01]  /*0900*/  @!P0 IMAD.MOV.U32 R7, RZ, RZ, RZ ;  /* 0x000000ffff078224 */ /* 0x000fe200078e00ff */
[----:B------:R-:W-:Y:S06]  /*0910*/  @!P0 BRA `(.L_x_60) ;  /* 0x0000000000608947 */ /* 0x000fec0003800000 */
[----:B------:R-:W-:Y:S02]  /*0920*/  FSETP.GTU.FTZ.AND P0, PT, |R3|, +INF , PT ;  /* 0x7f8000000300780b */ /* 0x000fe40003f1c200 */
[----:B------:R-:W-:Y:S02]  /*0930*/  FSETP.GTU.FTZ.AND P1, PT, |R6|, +INF , PT ;  /* 0x7f8000000600780b */ /* 0x000fe40003f3c200 */
[----:B------:R-:W-:Y:S02]  /*0940*/  MOV R0, R6 ;  /* 0x0000000600007202 */ /* 0x000fe40000000f00 */
        /* <DEDUP_REMOVED lines=16> */
[----:B------:R-:W-:Y:S01]  /*0a50*/  @P0 MOV R7, RZ ;  /* 0x000000ff00070202 */ /* 0x000fe20000000f00 */
[----:B------:R-:W-:Y:S02]  /*0a60*/  @!P0 IMAD.MOV.U32 R7, RZ, RZ, -0x40 ;  /* 0xffffffc0ff078424 */ /* 0x000fe400078e00ff */
[----:B------:R-:W-:Y:S01]  /*0a70*/  @!P0 FFMA R3, R3, 1.84467440737095516160e+19, RZ ;  /* 0x5f80000003038823 */ /* 0x000fe200000000ff */
[----:B------:R-:W-:Y:S02]  /*0a80*/  @!P1 FFMA R6, R0, 1.84467440737095516160e+19, RZ ;  /* 0x5f80000000069823 */ /* 0x000fe400000000ff */
[----:B------:R-:W-:-:S07]  /*0a90*/  @!P1 IADD3 R7, PT, PT, R7, 0x40, RZ ;  /* 0x0000004007079810 */ /* 0x000fce0007ffe0ff */
.L_x_60:
[----:B------:R-:W-:Y:S01]  /*0aa0*/  LEA R9, R5, 0xc0800000, 0x17 ;  /* 0xc080000005097811 */ /* 0x000fe200078eb8ff */
[----:B------:R-:W-:Y:S03]  /*0ab0*/  BSSY.RECONVERGENT B2, `(.L_x_65) ;  /* 0x0000036000027945 */ /* 0x000fe60003800200 */
[----:B------:R-:W-:Y:S01]  /*0ac0*/  IADD3 R9, PT, PT, -R9, R6, RZ ;  /* 0x0000000609097210 */ /* 0x000fe20007ffe1ff */
[----:B------:R-:W-:-:S03]  /*0ad0*/  VIADD R6, R10, 0xffffff81 ;  /* 0xffffff810a067836 */ /* 0x000fc60000000000 */
        /* <DEDUP_REMOVED lines=13> */
[----:B------:R-:W-:-:S04]  /*0bb0*/  LOP3.LUT R3, R3, 0xff, RZ, 0xc0, !PT ;  /* 0x000000ff03037812 */ /* 0x000fc800078ec0ff */
[----:B------:R-:W-:-:S05]  /*0bc0*/  IADD3 R7, PT, PT, R3, R6, RZ ;  /* 0x0000000603077210 */ /* 0x000fca0007ffe0ff */
[----:B------:R-:W-:-:S05]  /*0bd0*/  VIADD R3, R7, 0xffffffff ;  /* 0xffffffff07037836 */ /* 0x000fca0000000000 */
        /* <DEDUP_REMOVED lines=9> */
[CCC-:B------:R-:W-:Y:S01]  /*0c70*/  FFMA.RZ R3, R10.reuse, R8.reuse, R13.reuse ;  /* 0x000000080a037223 */ /* 0x1c0fe2000000c00d */
[CCC-:B------:R-:W-:Y:S01]  /*0c80*/  FFMA.RM R6, R10.reuse, R8.reuse, R13.reuse ;  /* 0x000000080a067223 */ /* 0x1c0fe2000000400d */
[C---:B------:R-:W-:Y:S02]  /*0c90*/  ISETP.NE.AND P2, PT, R7.reuse, RZ, PT ;  /* 0x000000ff0700720c */ /* 0x040fe40003f45270 */
[----:B------:R-:W-:Y:S02]  /*0ca0*/  ISETP.NE.AND P1, PT, R7, RZ, PT ;  /* 0x000000ff0700720c */ /* 0x000fe40003f25270 */
[----:B------:R-:W-:Y:S01]  /*0cb0*/  LOP3.LUT R5, R3, 0x7fffff, RZ, 0xc0, !PT ;  /* 0x007fffff03057812 */ /* 0x000fe200078ec0ff */
[----:B------:R-:W-:Y:S01]  /*0cc0*/  FFMA.RP R3, R10, R8, R13 ;  /* 0x000000080a037223 */ /* 0x000fe2000000800d */
[----:B------:R-:W-:Y:S02]  /*0cd0*/  IADD3 R8, PT, PT, R7, 0x20, RZ ;  /* 0x0000002007087810 */ /* 0x000fe40007ffe0ff */
[----:B------:R-:W-:-:S02]  /*0ce0*/  LOP3.LUT R5, R5, 0x800000, RZ, 0xfc, !PT ;  /* 0x0080000005057812 */ /* 0x000fc400078efcff */
[----:B------:R-:W-:Y:S02]  /*0cf0*/  IADD3 R7, PT, PT, -R7, RZ, RZ ;  /* 0x000000ff07077210 */ /* 0x000fe40007ffe1ff */
[----:B------:R-:W-:Y:S02]  /*0d00*/  SHF.L.U32 R8, R5, R8, RZ ;  /* 0x0000000805087219 */ /* 0x000fe400000006ff */
[----:B------:R-:W-:Y:S02]  /*0d10*/  FSETP.NEU.FTZ.AND P0, PT, R3, R6, PT ;  /* 0x000000060300720b */ /* 0x000fe40003f1d000 */
[----:B------:R-:W-:Y:S02]  /*0d20*/  SEL R6, R7, RZ, P2 ;  /* 0x000000ff07067207 */ /* 0x000fe40001000000 */
[----:B------:R-:W-:Y:S02]  /*0d30*/  ISETP.NE.AND P1, PT, R8, RZ, P1 ;  /* 0x000000ff0800720c */ /* 0x000fe40000f25270 */
[----:B------:R-:W-:-:S02]  /*0d40*/  SHF.R.U32.HI R6, RZ, R6, R5 ;  /* 0x00000006ff067219 */ /* 0x000fc40000011605 */
[----:B------:R-:W-:Y:S02]  /*0d50*/  PLOP3.LUT P0, PT, P0, P1, PT, 0xf8, 0x8f ;  /* 0x00000000008f781c */ /* 0x000fe40000703f70 */
[----:B------:R-:W-:Y:S02]  /*0d60*/  SHF.R.U32.HI R8, RZ, 0x1, R6 ;  /* 0x00000001ff087819 */ /* 0x000fe40000011606 */
[----:B------:R-:W-:-:S04]  /*0d70*/  SEL R3, RZ, 0x1, !P0 ;  /* 0x00000001ff037807 */ /* 0x000fc80004000000 */
[----:B------:R-:W-:-:S04]  /*0d80*/  LOP3.LUT R3, R3, 0x1, R8, 0xf8, !PT ;  /* 0x0000000103037812 */ /* 0x000fc800078ef808 */
[----:B------:R-:W-:-:S05]  /*0d90*/  LOP3.LUT R3, R3, R6, RZ, 0xc0, !PT ;  /* 0x0000000603037212 */ /* 0x000fca00078ec0ff */
[----:B------:R-:W-:-:S05]  /*0da0*/  IMAD.IADD R3, R8, 0x1, R3 ;  /* 0x0000000108037824 */ /* 0x000fca00078e0203 */
[----:B------:R-:W-:Y:S01]  /*0db0*/  LOP3.LUT R0, R3, R0, RZ, 0xfc, !PT ;  /* 0x0000000003007212 */ /* 0x000fe200078efcff */
[----:B------:R-:W-:Y:S06]  /*0dc0*/  BRA `(.L_x_68) ;  /* 0x0000000000107947 */ /* 0x000fec0003800000 */
.L_x_67:
[----:B------:R-:W-:-:S04]  /*0dd0*/  LOP3.LUT R0, R0, 0x80000000, RZ, 0xc0, !PT ;  /* 0x8000000000007812 */ /* 0x000fc800078ec0ff */
[----:B------:R-:W-:Y:S01]  /*0de0*/  LOP3.LUT R0, R0, 0x7f800000, RZ, 0xfc, !PT ;  /* 0x7f80000000007812 */ /* 0x000fe200078efcff */
[----:B------:R-:W-:Y:S06]  /*0df0*/  BRA `(.L_x_68) ;  /* 0x0000000000047947 */ /* 0x000fec0003800000 */
.L_x_66:
[----:B------:R-:W-:-:S07]  /*0e00*/  LEA R0, R6, R0, 0x17 ;  /* 0x0000000006007211 */ /* 0x000fce00078eb8ff */
.L_x_68:
[----:B------:R-:W-:Y:S05]  /*0e10*/  BSYNC.RECONVERGENT B2 ;  /* 0x0000000000027941 */ /* 0x000fea0003800200 */
.L_x_65:
[----:B------:R-:W-:Y:S05]  /*0e20*/  BRA `(.L_x_69) ;  /* 0x0000000000207947 */ /* 0x000fea0003800000 */
.L_x_64:
[----:B------:R-:W-:-:S04]  /*0e30*/  LOP3.LUT R0, R6, 0x80000000, R3, 0x48, !PT ;  /* 0x8000000006007812 */ /* 0x000fc800078e4803 */
[----:B------:R-:W-:Y:S01]  /*0e40*/  LOP3.LUT R0, R0, 0x7f800000, RZ, 0xfc, !PT ;  /* 0x7f80000000007812 */ /* 0x000fe200078efcff */
[----:B------:R-:W-:Y:S06]  /*0e50*/  BRA `(.L_x_69) ;  /* 0x0000000000147947 */ /* 0x000fec0003800000 */
.L_x_63:
[----:B------:R-:W-:Y:S01]  /*0e60*/  LOP3.LUT R0, R6, 0x80000000, R3, 0x48, !PT ;  /* 0x8000000006007812 */ /* 0x000fe200078e4803 */
[----:B------:R-:W-:Y:S06]  /*0e70*/  BRA `(.L_x_69) ;  /* 0x00000000000c7947 */ /* 0x000fec0003800000 */
.L_x_62:
[----:B------:R-:W0:Y:S01]  /*0e80*/  MUFU.RSQ R0, -QNAN ;  /* 0xffc0000000007908 */ /* 0x000e220000001400 */
[----:B------:R-:W-:Y:S05]  /*0e90*/  BRA `(.L_x_69) ;  /* 0x0000000000047947 */ /* 0x000fea0003800000 */
.L_x_61:
[----:B------:R-:W-:-:S07]  /*0ea0*/  FADD.FTZ R0, R3, R0 ;  /* 0x0000000003007221 */ /* 0x000fce0000010000 */
.L_x_69:
[----:B------:R-:W-:Y:S05]  /*0eb0*/  BSYNC.RECONVERGENT B1 ;  /* 0x0000000000017941 */ /* 0x000fea0003800200 */
.L_x_59:
[----:B------:R-:W-:-:S04]  /*0ec0*/  HFMA2 R5, -RZ, RZ, 0, 0 ;  /* 0x00000000ff057431 */ /* 0x000fc800000001ff */
[----:B0-----:R-:W-:Y:S05]  /*0ed0*/  RET.REL.NODEC R4 `(_Z9reductionPfS_ii) ;  /* 0xfffffff004487950 */ /* 0x001fea0003c3ffff */
.L_x_70:
        /* <DEDUP_REMOVED lines=10> */
.L_x_73:


//--------------------- .nv.shared._Z3lbmPfS_PiS_iiiifi --------------------------
	.section	.nv.shared._Z3lbmPfS_PiS_iiiifi,"aw",@nobits
	.sectionflags	@""
	.align	16
	.zero		1024


//--------------------- .nv.shared.reserved.0     --------------------------
	.section	.nv.shared.reserved.0,"aw",@nobits
	.weak		__nv_reservedSMEM_offset_0_alias
	.size		__nv_reservedSMEM_offset_0_alias, 0, 64
	.other		__nv_reservedSMEM_offset_0_alias,@"STO_CUDA_RESERVED_SHARED STV_DEFAULT"
__nv_reservedSMEM_offset_0_alias:
	.zero		0
	.zero		64


//--------------------- .nv.shared._Z15accelerate_flowPfPiiiff --------------------------
	.section	.nv.shared._Z15accelerate_flowPfPiiiff,"aw",@nobits
	.sectionflags	@""
	.align	16
	.zero		1024


//--------------------- .nv.shared._Z9reductionPfS_ii --------------------------
	.section	.nv.shared._Z9reductionPfS_ii,"aw",@nobits
	.sectionflags	@""
	.align	16
	.zero		1024


//--------------------- .nv.constant0._Z3lbmPfS_PiS_iiiifi --------------------------
	.section	.nv.constant0._Z3lbmPfS_PiS_iiiifi,"a",@progbits
	.sectionflags	@""
	.align	4
.nv.constant0._Z3lbmPfS_PiS_iiiifi:
	.zero		952


//--------------------- .nv.constant0._Z15accelerate_flowPfPiiiff --------------------------
	.section	.nv.constant0._Z15accelerate_flowPfPiiiff,"a",@progbits
	.sectionflags	@""
	.align	4
.nv.constant0._Z15accelerate_flowPfPiiiff:
	.zero		928


//--------------------- .nv.constant0._Z9reductionPfS_ii --------------------------
	.section	.nv.constant0._Z9reductionPfS_ii,"a",@progbits
	.sectionflags	@""
	.align	4
.nv.constant0._Z9reductionPfS_ii:
	.zero		920


//--------------------- SYMBOLS --------------------------

	.type		.nv.reservedSmem.offset0,@object
	.size		.nv.reservedSmem.offset0,0x4
	.type		.nv.reservedSmem.cap,@object
	.size		.nv.reservedSmem.cap,0x4
